def matmul_kernel(
    a_ptr,
    b_ptr,
    c_ptr,
    M,
    N,
    K,
    stride_am,
    stride_ak,
    stride_bk,
    stride_bn,
    stride_cm,
    stride_cn,
    BLOCK_M: tl.constexpr,
    BLOCK_N: tl.constexpr,
    BLOCK_K: tl.constexpr,
    GROUP_M: tl.constexpr,
):
    pid = tl.program_id(axis=0)
    num_pid_m = tl.cdiv(M, BLOCK_M)
    num_pid_n = tl.cdiv(N, BLOCK_N)
    num_pid_in_group = GROUP_M * num_pid_n
    group_id = pid // num_pid_in_group
    first_pid_m = group_id * GROUP_M
    group_size_m = min(num_pid_m - first_pid_m, GROUP_M)
    pid_m = first_pid_m + ((pid % num_pid_in_group) % group_size_m)
    pid_n = (pid % num_pid_in_group) // group_size_m

    offs_am = (pid_m * BLOCK_M + tl.arange(0, BLOCK_M)) % M
    offs_bn = (pid_n * BLOCK_N + tl.arange(0, BLOCK_N)) % N
    offs_k = tl.arange(0, BLOCK_K)
    a_ptrs = a_ptr + offs_am[:, None] * stride_am + offs_k[None, :] * stride_ak
    b_ptrs = b_ptr + offs_k[:, None] * stride_bk + offs_bn[None, :] * stride_bn

    acc = tl.zeros((BLOCK_M, BLOCK_N), dtype=tl.float32)
    for kk in range(0, tl.cdiv(K, BLOCK_K)):
        a = tl.load(a_ptrs, mask=offs_k[None, :] < K - kk * BLOCK_K, other=0.0)
        b = tl.load(b_ptrs, mask=offs_k[:, None] < K - kk * BLOCK_K, other=0.0)
        acc = tl.dot(a, b, acc)
        a_ptrs += BLOCK_K * stride_ak
        b_ptrs += BLOCK_K * stride_bk

    c = acc.to(c_ptr.dtype.element_ty)
    offs_cm = pid_m * BLOCK_M + tl.arange(0, BLOCK_M)
    offs_cn = pid_n * BLOCK_N + tl.arange(0, BLOCK_N)
    c_ptrs = c_ptr + offs_cm[:, None] * stride_cm + offs_cn[None, :] * stride_cn
    mask = (offs_cm[:, None] < M) & (offs_cn[None, :] < N)
    tl.store(c_ptrs, c, mask=mask)

# config = {"BLOCK_K": 64, "BLOCK_M": 32, "BLOCK_N": 32, "GROUP_M": 8, "arch": "sm_80", "dtype": "bf16", "num_ctas": 1, "num_stages": 2, "num_warps": 4}
# arch = sm_80


// ===== COMPILED SASS (sm_80) =====

	.target	sm_80

	.elftype	@"ET_EXEC"


//--------------------- .note.nv.tkinfo           --------------------------
	.section	.note.nv.tkinfo,"",@"SHT_NOTE"
	.sectionflags	@"SHF_NOTE_NV_TKINFO"
	.tkinfo
        /*0018*/ 	.word	0x00000002
        /*0030*/ 	.string	""
        /*0030*/ 	.string	"ptxas"
        /*0030*/ 	.string	"Cuda compilation tools, release 13.0, V13.0.88"
        /*0030*/ 	.string	"Build cuda_13.0.r13.0/compiler.36424714_0"
        /*0030*/ 	.string	"-v  -suppress-debug-info  -lineinfo  -arch sm_80 "



//--------------------- .note.nv.cuinfo           --------------------------
	.section	.note.nv.cuinfo,"",@"SHT_NOTE"
	.sectionflags	@"SHF_NOTE_NV_CUINFO"
        /*0018*/ 	.short	0x0002
        /*001a*/ 	.short	0x0050
        /*001c*/ 	.short	0x0082
	.zero		2


//--------------------- .nv.info                  --------------------------
	.section	.nv.info,"",@"SHT_CUDA_INFO"
	.align	4


	//----- nvinfo : EIATTR_REGCOUNT
	.align		4
        /*0000*/ 	.byte	0x04, 0x2f
        /*0002*/ 	.short	(.L_1 - .L_0)
	.align		4
.L_0:
        /*0004*/ 	.word	index@(matmul_kernel)
        /*0008*/ 	.word	0x00000080


	//----- nvinfo : EIATTR_FRAME_SIZE
	.align		4
.L_1:
        /*000c*/ 	.byte	0x04, 0x11
        /*000e*/ 	.short	(.L_3 - .L_2)
	.align		4
.L_2:
        /*0010*/ 	.word	index@(matmul_kernel)
        /*0014*/ 	.word	0x00000000


	//----- nvinfo : EIATTR_MIN_STACK_SIZE
	.align		4
.L_3:
        /*0018*/ 	.byte	0x04, 0x12
        /*001a*/ 	.short	(.L_5 - .L_4)
	.align		4
.L_4:
        /*001c*/ 	.word	index@(matmul_kernel)
        /*0020*/ 	.word	0x00000000
.L_5:


//--------------------- .nv.info.matmul_kernel    --------------------------
	.section	.nv.info.matmul_kernel,"",@"SHT_CUDA_INFO"
	.sectionflags	@""
	.align	4


	//----- nvinfo : EIATTR_CUDA_API_VERSION
	.align		4
        /*0000*/ 	.byte	0x04, 0x37
        /*0002*/ 	.short	(.L_7 - .L_6)
.L_6:
        /*0004*/ 	.word	0x00000082


	//----- nvinfo : EIATTR_SW2861232_WAR
	.align		4
.L_7:
        /*0008*/ 	.byte	0x01, 0x35
	.zero		2


	//----- nvinfo : EIATTR_PARAM_CBANK
	.align		4
        /*000c*/ 	.byte	0x04, 0x0a
        /*000e*/ 	.short	(.L_9 - .L_8)
	.align		4
.L_8:
        /*0010*/ 	.word	index@(.nv.constant0.matmul_kernel)
        /*0014*/ 	.short	0x0160
        /*0016*/ 	.short	0x0050


	//----- nvinfo : EIATTR_CBANK_PARAM_SIZE
	.align		4
.L_9:
        /*0018*/ 	.byte	0x03, 0x19
        /*001a*/ 	.short	0x0050


	//----- nvinfo : EIATTR_KPARAM_INFO
	.align		4
        /*001c*/ 	.byte	0x04, 0x17
        /*001e*/ 	.short	(.L_11 - .L_10)
.L_10:
        /*0020*/ 	.word	0x00000000
        /*0024*/ 	.short	0x000d
        /*0026*/ 	.short	0x0048
        /*0028*/ 	.byte	0x00, 0xf4, 0x21, 0x00


	//----- nvinfo : EIATTR_KPARAM_INFO
	.align		4
.L_11:
        /*002c*/ 	.byte	0x04, 0x17
        /*002e*/ 	.short	(.L_13 - .L_12)
.L_12:
        /*0030*/ 	.word	0x00000000
        /*0034*/ 	.short	0x000c
        /*0036*/ 	.short	0x0040
        /*0038*/ 	.byte	0x00, 0xf4, 0x21, 0x00


	//----- nvinfo : EIATTR_KPARAM_INFO
	.align		4
.L_13:
        /*003c*/ 	.byte	0x04, 0x17
        /*003e*/ 	.short	(.L_15 - .L_14)
.L_14:
        /*0040*/ 	.word	0x00000000
        /*0044*/ 	.short	0x000b
        /*0046*/ 	.short	0x0038
        /*0048*/ 	.byte	0x00, 0xf0, 0x11, 0x00


	//----- nvinfo : EIATTR_KPARAM_INFO
	.align		4
.L_15:
        /*004c*/ 	.byte	0x04, 0x17
        /*004e*/ 	.short	(.L_17 - .L_16)
.L_16:
        /*0050*/ 	.word	0x00000000
        /*0054*/ 	.short	0x000a
        /*0056*/ 	.short	0x0034
        /*0058*/ 	.byte	0x00, 0xf0, 0x11, 0x00


	//----- nvinfo : EIATTR_KPARAM_INFO
	.align		4
.L_17:
        /*005c*/ 	.byte	0x04, 0x17
        /*005e*/ 	.short	(.L_19 - .L_18)
.L_18:
        /*0060*/ 	.word	0x00000000
        /*0064*/ 	.short	0x0009
        /*0066*/ 	.short	0x0030
        /*0068*/ 	.byte	0x00, 0xf0, 0x11, 0x00


	//----- nvinfo : EIATTR_KPARAM_INFO
	.align		4
.L_19:
        /*006c*/ 	.byte	0x04, 0x17
        /*006e*/ 	.short	(.L_21 - .L_20)
.L_20:
        /*0070*/ 	.word	0x00000000
        /*0074*/ 	.short	0x0008
        /*0076*/ 	.short	0x002c
        /*0078*/ 	.byte	0x00, 0xf0, 0x11, 0x00


	//----- nvinfo : EIATTR_KPARAM_INFO
	.align		4
.L_21:
        /*007c*/ 	.byte	0x04, 0x17
        /*007e*/ 	.short	(.L_23 - .L_22)
.L_22:
        /*0080*/ 	.word	0x00000000
        /*0084*/ 	.short	0x0007
        /*0086*/ 	.short	0x0028
        /*0088*/ 	.byte	0x00, 0xf0, 0x11, 0x00


	//----- nvinfo : EIATTR_KPARAM_INFO
	.align		4
.L_23:
        /*008c*/ 	.byte	0x04, 0x17
        /*008e*/ 	.short	(.L_25 - .L_24)
.L_24:
        /*0090*/ 	.word	0x00000000
        /*0094*/ 	.short	0x0006
        /*0096*/ 	.short	0x0024
        /*0098*/ 	.byte	0x00, 0xf0, 0x11, 0x00


	//----- nvinfo : EIATTR_KPARAM_INFO
	.align		4
.L_25:
        /*009c*/ 	.byte	0x04, 0x17
        /*009e*/ 	.short	(.L_27 - .L_26)
.L_26:
        /*00a0*/ 	.word	0x00000000
        /*00a4*/ 	.short	0x0005
        /*00a6*/ 	.short	0x0020
        /*00a8*/ 	.byte	0x00, 0xf0, 0x11, 0x00


	//----- nvinfo : EIATTR_KPARAM_INFO
	.align		4
.L_27:
        /*00ac*/ 	.byte	0x04, 0x17
        /*00ae*/ 	.short	(.L_29 - .L_28)
.L_28:
        /*00b0*/ 	.word	0x00000000
        /*00b4*/ 	.short	0x0004
        /*00b6*/ 	.short	0x001c
        /*00b8*/ 	.byte	0x00, 0xf0, 0x11, 0x00


	//----- nvinfo : EIATTR_KPARAM_INFO
	.align		4
.L_29:
        /*00bc*/ 	.byte	0x04, 0x17
        /*00be*/ 	.short	(.L_31 - .L_30)
.L_30:
        /*00c0*/ 	.word	0x00000000
        /*00c4*/ 	.short	0x0003
        /*00c6*/ 	.short	0x0018
        /*00c8*/ 	.byte	0x00, 0xf0, 0x11, 0x00


	//----- nvinfo : EIATTR_KPARAM_INFO
	.align		4
.L_31:
        /*00cc*/ 	.byte	0x04, 0x17
        /*00ce*/ 	.short	(.L_33 - .L_32)
.L_32:
        /*00d0*/ 	.word	0x00000000
        /*00d4*/ 	.short	0x0002
        /*00d6*/ 	.short	0x0010
        /*00d8*/ 	.byte	0x00, 0xf4, 0x21, 0x00


	//----- nvinfo : EIATTR_KPARAM_INFO
	.align		4
.L_33:
        /*00dc*/ 	.byte	0x04, 0x17
        /*00de*/ 	.short	(.L_35 - .L_34)
.L_34:
        /*00e0*/ 	.word	0x00000000
        /*00e4*/ 	.short	0x0001
        /*00e6*/ 	.short	0x0008
        /*00e8*/ 	.byte	0x00, 0xf4, 0x21, 0x00


	//----- nvinfo : EIATTR_KPARAM_INFO
	.align		4
.L_35:
        /*00ec*/ 	.byte	0x04, 0x17
        /*00ee*/ 	.short	(.L_37 - .L_36)
.L_36:
        /*00f0*/ 	.word	0x00000000
        /*00f4*/ 	.short	0x0000
        /*00f6*/ 	.short	0x0000
        /*00f8*/ 	.byte	0x00, 0xf4, 0x21, 0x00


	//----- nvinfo : EIATTR_MAXREG_COUNT
	.align		4
.L_37:
        /*00fc*/ 	.byte	0x03, 0x1b
        /*00fe*/ 	.short	0x00ff


	//----- nvinfo : EIATTR_NUM_BARRIERS
	.align		4
        /*0100*/ 	.byte	0x02, 0x4c
        /*0102*/ 	.byte	0x01
	.zero		1


	//----- nvinfo : EIATTR_MERCURY_ISA_VERSION
	.align		4
        /*0104*/ 	.byte	0x03, 0x5f
        /*0106*/ 	.short	0x0000


	//----- nvinfo : EIATTR_EXIT_INSTR_OFFSETS
	.align		4
        /*0108*/ 	.byte	0x04, 0x1c
        /*010a*/ 	.short	(.L_39 - .L_38)


	//   ....[0]....
.L_38:
        /*010c*/ 	.word	0x00002da0


	//   ....[1]....
        /*0110*/ 	.word	0x00002dd0


	//----- nvinfo : EIATTR_REQNTID
	.align		4
.L_39:
        /*0114*/ 	.byte	0x04, 0x10
        /*0116*/ 	.short	(.L_41 - .L_40)
.L_40:
        /*0118*/ 	.word	0x00000080
        /*011c*/ 	.word	0x00000001
        /*0120*/ 	.word	0x00000001
.L_41:


//--------------------- .nv.callgraph             --------------------------
	.section	.nv.callgraph,"",@"SHT_CUDA_CALLGRAPH"
	.align	4
	.sectionentsize	8
	.align		4
        /*0000*/ 	.word	0x00000000
	.align		4
        /*0004*/ 	.word	0xffffffff
	.align		4
        /*0008*/ 	.word	0x00000000
	.align		4
        /*000c*/ 	.word	0xfffffffe
	.align		4
        /*0010*/ 	.word	0x00000000
	.align		4
        /*0014*/ 	.word	0xfffffffd
	.align		4
        /*0018*/ 	.word	0x00000000
	.align		4
        /*001c*/ 	.word	0xfffffffc


//--------------------- .nv.rel.action            --------------------------
	.section	.nv.rel.action,"",@"SHT_CUDA_RELOCINFO"
	.align	8
	.sectionentsize	8
        /*0000*/ 	.byte	0x73, 0x00, 0x00, 0x00, 0x00, 0x00, 0x00, 0x00, 0x00, 0x00, 0x00, 0x11, 0x25, 0x00, 0x05, 0x36


//--------------------- .nv.constant0.matmul_kernel --------------------------
	.section	.nv.constant0.matmul_kernel,"a",@progbits
	.sectionflags	@""
	.align	4
.nv.constant0.matmul_kernel:
	.zero		432


//--------------------- .text.matmul_kernel       --------------------------
	.section	.text.matmul_kernel,"ax",@progbits
	.sectioninfo	@"SHI_REGISTERS=128"
	.align	128
        .global         matmul_kernel
        .type           matmul_kernel,@function
        .size           matmul_kernel,(.L_x_3 - matmul_kernel)
        .other          matmul_kernel,@"STO_CUDA_ENTRY STV_DEFAULT"
matmul_kernel:
.text.matmul_kernel:
[----:B------:R-:W-:Y:S02]  /*0000*/  IMAD.MOV.U32 R1, RZ, RZ, c[0x0][0x28] ;  /* 0x00000a00ff017624 */ /* 0x000fe400078e00ff */
[----:B------:R-:W-:Y:S01]  /*0010*/  IMAD.MOV.U32 R6, RZ, RZ, 0x1f ;  /* 0x0000001fff067424 */ /* 0x000fe200078e00ff */
[----:B------:R-:W0:Y:S01]  /*0020*/  S2R R5, SR_CTAID.X ;  /* 0x0000000000057919 */ /* 0x000e220000002500 */
[----:B------:R-:W-:Y:S01]  /*0030*/  IMAD.MOV.U32 R93, RZ, RZ, c[0x0][0x180] ;  /* 0x00006000ff5d7624 */ /* 0x000fe200078e00ff */
[----:B------:R-:W-:Y:S02]  /*0040*/  ULDC.64 UR6, c[0x0][0x118] ;  /* 0x0000460000067ab9 */ /* 0x000fe40000000a00 */
[----:B------:R-:W-:Y:S02]  /*0050*/  IADD3 R0, R6, c[0x0][0x17c], RZ ;  /* 0x00005f0006007a10 */ /* 0x000fe40007ffe0ff */
[----:B------:R-:W-:Y:S02]  /*0060*/  IADD3 R93, R93, 0x3f, RZ ;  /* 0x0000003f5d5d7810 */ /* 0x000fe40007ffe0ff */
[----:B------:R-:W-:-:S04]  /*0070*/  SHF.R.S32.HI R3, RZ, 0x1f, R0 ;  /* 0x0000001fff037819 */ /* 0x000fc80000011400 */
[----:B------:R-:W-:-:S04]  /*0080*/  LEA.HI R3, R3, R0, RZ, 0x5 ;  /* 0x0000000003037211 */ /* 0x000fc800078f28ff */
[----:B------:R-:W-:-:S05]  /*0090*/  SHF.R.S32.HI R3, RZ, 0x5, R3 ;  /* 0x00000005ff037819 */ /* 0x000fca0000011403 */
[----:B------:R-:W-:Y:S01]  /*00a0*/  IMAD.SHL.U32 R4, R3, 0x8, RZ ;  /* 0x0000000803047824 */ /* 0x000fe200078e00ff */
[----:B0-----:R-:W-:-:S04]  /*00b0*/  IABS R10, R5 ;  /* 0x00000005000a7213 */ /* 0x001fc80000000000 */
[-C--:B------:R-:W-:Y:S02]  /*00c0*/  IABS R7, R4.reuse ;  /* 0x0000000400077213 */ /* 0x080fe40000000000 */
[----:B------:R-:W-:Y:S02]  /*00d0*/  IABS R11, R4 ;  /* 0x00000004000b7213 */ /* 0x000fe40000000000 */
[----:B------:R-:W0:Y:S08]  /*00e0*/  I2F.RP R0, R7 ;  /* 0x0000000700007306 */ /* 0x000e300000209400 */
[----:B0-----:R-:W0:Y:S02]  /*00f0*/  MUFU.RCP R0, R0 ;  /* 0x0000000000007308 */ /* 0x001e240000001000 */
[----:B0-----:R-:W-:Y:S01]  /*0100*/  IADD3 R2, R0, 0xffffffe, RZ ;  /* 0x0ffffffe00027810 */ /* 0x001fe20007ffe0ff */
[----:B------:R-:W-:-:S05]  /*0110*/  IMAD.MOV R0, RZ, RZ, -R11 ;  /* 0x000000ffff007224 */ /* 0x000fca00078e0a0b */
[----:B------:R0:W1:Y:S02]  /*0120*/  F2I.FTZ.U32.TRUNC.NTZ R3, R2 ;  /* 0x0000000200037305 */ /* 0x000064000021f000 */
[----:B0-----:R-:W-:Y:S02]  /*0130*/  IMAD.MOV.U32 R2, RZ, RZ, RZ ;  /* 0x000000ffff027224 */ /* 0x001fe400078e00ff */
[----:B-1----:R-:W-:-:S04]  /*0140*/  IMAD.MOV R8, RZ, RZ, -R3 ;  /* 0x000000ffff087224 */ /* 0x002fc800078e0a03 */
[----:B------:R-:W-:Y:S02]  /*0150*/  IMAD R9, R8, R7, RZ ;  /* 0x0000000708097224 */ /* 0x000fe400078e02ff */
[----:B------:R-:W-:Y:S02]  /*0160*/  IMAD.MOV.U32 R8, RZ, RZ, R10 ;  /* 0x000000ffff087224 */ /* 0x000fe400078e000a */
[----:B------:R-:W-:-:S06]  /*0170*/  IMAD.HI.U32 R3, R3, R9, R2 ;  /* 0x0000000903037227 */ /* 0x000fcc00078e0002 */
[----:B------:R-:W-:-:S04]  /*0180*/  IMAD.HI.U32 R3, R3, R8, RZ ;  /* 0x0000000803037227 */ /* 0x000fc800078e00ff */
[----:B------:R-:W-:-:S05]  /*0190*/  IMAD R0, R3, R0, R8 ;  /* 0x0000000003007224 */ /* 0x000fca00078e0208 */
[----:B------:R-:W-:-:S13]  /*01a0*/  ISETP.GT.U32.AND P1, PT, R7, R0, PT ;  /* 0x000000000700720c */ /* 0x000fda0003f24070 */
[----:B------:R-:W-:Y:S01]  /*01b0*/  @!P1 IMAD.IADD R0, R0, 0x1, -R7 ;  /* 0x0000000100009824 */ /* 0x000fe200078e0a07 */
[----:B------:R-:W-:Y:S02]  /*01c0*/  @!P1 IADD3 R3, R3, 0x1, RZ ;  /* 0x0000000103039810 */ /* 0x000fe40007ffe0ff */
[----:B------:R-:W-:Y:S02]  /*01d0*/  ISETP.NE.AND P1, PT, R4, RZ, PT ;  /* 0x000000ff0400720c */ /* 0x000fe40003f25270 */
[----:B------:R-:W-:Y:S02]  /*01e0*/  ISETP.GE.U32.AND P0, PT, R0, R7, PT ;  /* 0x000000070000720c */ /* 0x000fe40003f06070 */
[----:B------:R-:W-:-:S04]  /*01f0*/  LOP3.LUT R0, R5, R4, RZ, 0x3c, !PT ;  /* 0x0000000405007212 */ /* 0x000fc800078e3cff */
[----:B------:R-:W-:Y:S02]  /*0200*/  ISETP.GE.AND P2, PT, R0, RZ, PT ;  /* 0x000000ff0000720c */ /* 0x000fe40003f46270 */
[----:B------:R-:W-:-:S05]  /*0210*/  IADD3 R0, R6, c[0x0][0x178], RZ ;  /* 0x00005e0006007a10 */ /* 0x000fca0007ffe0ff */
[----:B------:R-:W-:-:S05]  /*0220*/  @P0 IADD3 R3, R3, 0x1, RZ ;  /* 0x0000000103030810 */ /* 0x000fca0007ffe0ff */
[----:B------:R-:W-:Y:S01]  /*0230*/  IMAD.MOV.U32 R2, RZ, RZ, R3 ;  /* 0x000000ffff027224 */ /* 0x000fe200078e0003 */
[----:B------:R-:W-:-:S03]  /*0240*/  SHF.R.S32.HI R3, RZ, 0x1f, R0 ;  /* 0x0000001fff037819 */ /* 0x000fc60000011400 */
[----:B------:R-:W-:Y:S01]  /*0250*/  @!P2 IMAD.MOV R2, RZ, RZ, -R2 ;  /* 0x000000ffff02a224 */ /* 0x000fe200078e0a02 */
[----:B------:R-:W-:Y:S02]  /*0260*/  @!P1 LOP3.LUT R2, RZ, R4, RZ, 0x33, !PT ;  /* 0x00000004ff029212 */ /* 0x000fe400078e33ff */
[----:B------:R-:W-:-:S03]  /*0270*/  LEA.HI R3, R3, R0, RZ, 0x5 ;  /* 0x0000000003037211 */ /* 0x000fc600078f28ff */
[----:B------:R-:W-:Y:S02]  /*0280*/  IMAD.SHL.U32 R6, R2, 0x8, RZ ;  /* 0x0000000802067824 */ /* 0x000fe400078e00ff */
[----:B------:R-:W-:-:S03]  /*0290*/  IMAD.MOV R2, RZ, RZ, -R2 ;  /* 0x000000ffff027224 */ /* 0x000fc600078e0a02 */
[----:B------:R-:W-:Y:S01]  /*02a0*/  LEA.HI.SX32 R3, R3, -R6, 0x1b ;  /* 0x8000000603037211 */ /* 0x000fe200078fdaff */
[----:B------:R-:W-:-:S03]  /*02b0*/  IMAD R4, R4, R2, R5 ;  /* 0x0000000204047224 */ /* 0x000fc600078e0205 */
[----:B------:R-:W-:Y:S02]  /*02c0*/  IMNMX R11, R3, 0x8, PT ;  /* 0x00000008030b7817 */ /* 0x000fe40003800200 */
[----:B------:R-:W-:Y:S02]  /*02d0*/  IABS R9, R4 ;  /* 0x0000000400097213 */ /* 0x000fe40000000000 */
[----:B------:R-:W-:-:S04]  /*02e0*/  IABS R7, R11 ;  /* 0x0000000b00077213 */ /* 0x000fc80000000000 */
[----:B------:R-:W0:Y:S08]  /*02f0*/  I2F.RP R0, R7 ;  /* 0x0000000700007306 */ /* 0x000e300000209400 */
[----:B0-----:R-:W0:Y:S02]  /*0300*/  MUFU.RCP R0, R0 ;  /* 0x0000000000007308 */ /* 0x001e240000001000 */
[----:B0-----:R-:W-:-:S06]  /*0310*/  IADD3 R3, R0, 0xffffffe, RZ ;  /* 0x0ffffffe00037810 */ /* 0x001fcc0007ffe0ff */
[----:B------:R-:W0:Y:S02]  /*0320*/  F2I.FTZ.U32.TRUNC.NTZ R3, R3 ;  /* 0x0000000300037305 */ /* 0x000e24000021f000 */
[----:B0-----:R-:W-:-:S04]  /*0330*/  IMAD.MOV R8, RZ, RZ, -R3 ;  /* 0x000000ffff087224 */ /* 0x001fc800078e0a03 */
[----:B------:R-:W-:Y:S01]  /*0340*/  IMAD.MOV.U32 R2, RZ, RZ, R8 ;  /* 0x000000ffff027224 */ /* 0x000fe200078e0008 */
[----:B------:R-:W-:-:S03]  /*0350*/  IABS R8, R11 ;  /* 0x0000000b00087213 */ /* 0x000fc60000000000 */
[----:B------:R-:W-:Y:S02]  /*0360*/  IMAD R5, R2, R7, RZ ;  /* 0x0000000702057224 */ /* 0x000fe400078e02ff */
[----:B------:R-:W-:Y:S02]  /*0370*/  IMAD.MOV.U32 R2, RZ, RZ, RZ ;  /* 0x000000ffff027224 */ /* 0x000fe400078e00ff */
[----:B------:R-:W-:Y:S02]  /*0380*/  IMAD.MOV R0, RZ, RZ, -R8 ;  /* 0x000000ffff007224 */ /* 0x000fe400078e0a08 */
        /* <DEDUP_REMOVED lines=10> */
[----:B------:R-:W0:Y:S05]  /*0430*/  S2R R0, SR_TID.X ;  /* 0x0000000000007919 */ /* 0x000e2a0000002100 */
[----:B------:R-:W-:-:S05]  /*0440*/  @P0 IADD3 R2, R2, 0x1, RZ ;  /* 0x0000000102020810 */ /* 0x000fca0007ffe0ff */
[----:B------:R-:W-:-:S04]  /*0450*/  IMAD.MOV.U32 R7, RZ, RZ, R2 ;  /* 0x000000ffff077224 */ /* 0x000fc800078e0002 */
[----:B------:R-:W-:Y:S01]  /*0460*/  @!P2 IMAD.MOV R7, RZ, RZ, -R7 ;  /* 0x000000ffff07a224 */ /* 0x000fe200078e0a07 */
[----:B------:R-:W-:Y:S02]  /*0470*/  @!P1 LOP3.LUT R7, RZ, R11, RZ, 0x33, !PT ;  /* 0x0000000bff079212 */ /* 0x000fe400078e33ff */
[----:B------:R-:W-:-:S03]  /*0480*/  ISETP.GT.AND P1, PT, R93, 0x3f, PT ;  /* 0x0000003f5d00780c */ /* 0x000fc60003f24270 */
[----:B------:R-:W-:Y:S02]  /*0490*/  IMAD.MOV R2, RZ, RZ, -R7 ;  /* 0x000000ffff027224 */ /* 0x000fe400078e0a07 */
[----:B------:R-:W-:Y:S02]  /*04a0*/  IMAD.SHL.U32 R7, R7, 0x20, RZ ;  /* 0x0000002007077824 */ /* 0x000fe400078e00ff */
[----:B------:R-:W-:Y:S01]  /*04b0*/  IMAD R2, R11, R2, R4 ;  /* 0x000000020b027224 */ /* 0x000fe200078e0204 */
[----:B0-----:R-:W-:Y:S02]  /*04c0*/  LOP3.LUT R3, R0, 0x1f, RZ, 0xc0, !PT ;  /* 0x0000001f00037812 */ /* 0x001fe400078ec0ff */
[----:B------:R-:W-:Y:S01]  /*04d0*/  SHF.R.U32.HI R4, RZ, 0x5, R0 ;  /* 0x00000005ff047819 */ /* 0x000fe20000011600 */
[----:B------:R-:W-:Y:S01]  /*04e0*/  IMAD.IADD R2, R6, 0x1, R2 ;  /* 0x0000000106027824 */ /* 0x000fe200078e0202 */
[C---:B------:R-:W-:Y:S01]  /*04f0*/  LOP3.LUT P0, RZ, R0.reuse, 0x40, RZ, 0xc0, !PT ;  /* 0x0000004000ff7812 */ /* 0x040fe2000780c0ff */
[----:B------:R-:W-:Y:S01]  /*0500*/  @!P1 IMAD.SHL.U32 R5, R0, 0x2, RZ ;  /* 0x0000000200059824 */ /* 0x000fe200078e00ff */
[----:B------:R-:W-:Y:S01]  /*0510*/  SGXT.U32 R4, R4, 0x2 ;  /* 0x000000020404781a */ /* 0x000fe20000000000 */
[----:B------:R-:W-:Y:S01]  /*0520*/  IMAD R2, R2, 0x20, R3 ;  /* 0x0000002002027824 */ /* 0x000fe200078e0203 */
[C---:B------:R-:W-:Y:S01]  /*0530*/  LEA.HI R3, R0.reuse, 0x1c, RZ, 0x1b ;  /* 0x0000001c00037811 */ /* 0x040fe200078fd8ff */
[----:B------:R-:W-:Y:S01]  /*0540*/  @!P1 IMAD.SHL.U32 R6, R0, 0x8, RZ ;  /* 0x0000000800069824 */ /* 0x000fe200078e00ff */
[----:B------:R-:W-:Y:S01]  /*0550*/  @!P1 CS2R R36, SRZ ;  /* 0x0000000000249805 */ /* 0x000fe2000001ff00 */
[----:B------:R-:W-:Y:S01]  /*0560*/  @!P1 CS2R R38, SRZ ;  /* 0x0000000000269805 */ /* 0x000fe2000001ff00 */
[----:B------:R-:W-:Y:S05]  /*0570*/  @!P1 BRA `(.L_x_0) ;  /* 0x000022f000009947 */ /* 0x000fea0003800000 */
[----:B------:R-:W-:Y:S01]  /*0580*/  IABS R10, c[0x0][0x17c] ;  /* 0x00005f00000a7a13 */ /* 0x000fe20000000000 */
[----:B------:R-:W-:Y:S01]  /*0590*/  IMAD.MOV.U32 R72, RZ, RZ, c[0x0][0x18c] ;  /* 0x00006300ff487624 */ /* 0x000fe200078e00ff */
[----:B------:R-:W-:Y:S01]  /*05a0*/  LOP3.LUT R6, R0, 0x40, RZ, 0xc0, !PT ;  /* 0x0000004000067812 */ /* 0x000fe200078ec0ff */
[----:B------:R-:W-:Y:S01]  /*05b0*/  IMAD.MOV.U32 R73, RZ, RZ, c[0x0][0x188] ;  /* 0x00006200ff497624 */ /* 0x000fe200078e00ff */
[----:B------:R-:W0:Y:S01]  /*05c0*/  I2F.RP R8, R10 ;  /* 0x0000000a00087306 */ /* 0x000e220000209400 */
[----:B------:R-:W-:Y:S01]  /*05d0*/  IABS R16, c[0x0][0x178] ;  /* 0x00005e0000107a13 */ /* 0x000fe20000000000 */
[----:B------:R-:W-:Y:S01]  /*05e0*/  IMAD R70, R3, c[0x0][0x188], RZ ;  /* 0x0000620003467a24 */ /* 0x000fe200078e02ff */
[----:B------:R-:W-:Y:S01]  /*05f0*/  LEA.HI R9, R6, R7, RZ, 0x1a ;  /* 0x0000000706097211 */ /* 0x000fe200078fd0ff */
[----:B------:R-:W-:Y:S01]  /*0600*/  IMAD R71, R4, c[0x0][0x188], RZ ;  /* 0x0000620004477a24 */ /* 0x000fe200078e02ff */
[----:B------:R-:W-:Y:S01]  /*0610*/  IABS R49, R2 ;  /* 0x0000000200317213 */ /* 0x000fe20000000000 */
[----:B------:R-:W-:Y:S01]  /*0620*/  CS2R R52, SRZ ;  /* 0x0000000000347805 */ /* 0x000fe2000001ff00 */
[C---:B------:R-:W-:Y:S01]  /*0630*/  IADD3 R5, R9.reuse, 0x1e, RZ ;  /* 0x0000001e09057810 */ /* 0x040fe20007ffe0ff */
[----:B------:R-:W-:Y:S01]  /*0640*/  CS2R R54, SRZ ;  /* 0x0000000000367805 */ /* 0x000fe2000001ff00 */
[----:B------:R-:W-:Y:S01]  /*0650*/  IADD3 R18, R9, 0x1c, RZ ;  /* 0x0000001c09127810 */ /* 0x000fe20007ffe0ff */
[----:B------:R-:W-:Y:S01]  /*0660*/  IMAD.SHL.U32 R72, R72, 0x40, RZ ;  /* 0x0000004048487824 */ /* 0x000fe200078e00ff */
[----:B------:R-:W-:Y:S01]  /*0670*/  IABS R14, R5 ;  /* 0x00000005000e7213 */ /* 0x000fe20000000000 */
[----:B------:R-:W-:Y:S01]  /*0680*/  IMAD.SHL.U32 R73, R73, 0x40, RZ ;  /* 0x0000004049497824 */ /* 0x000fe200078e00ff */
[C---:B------:R-:W-:Y:S01]  /*0690*/  IADD3 R20, R9.reuse, 0x1a, RZ ;  /* 0x0000001a09147810 */ /* 0x040fe20007ffe0ff */
[----:B------:R-:W-:Y:S01]  /*06a0*/  ULDC UR4, c[0x0][0x180] ;  /* 0x0000600000047ab9 */ /* 0x000fe20000000800 */
[C---:B------:R-:W-:Y:S01]  /*06b0*/  IADD3 R21, R9.reuse, 0x18, RZ ;  /* 0x0000001809157810 */ /* 0x040fe20007ffe0ff */
[----:B0-----:R-:W0:Y:S01]  /*06c0*/  MUFU.RCP R8, R8 ;  /* 0x0000000800087308 */ /* 0x001e220000001000 */
[----:B------:R-:W-:-:S02]  /*06d0*/  IADD3 R22, R9, 0x16, RZ ;  /* 0x0000001609167810 */ /* 0x000fc40007ffe0ff */
[----:B------:R-:W-:Y:S02]  /*06e0*/  IABS R19, R21 ;  /* 0x0000001500137213 */ /* 0x000fe40000000000 */
[----:B------:R-:W-:Y:S02]  /*06f0*/  IABS R17, R22 ;  /* 0x0000001600117213 */ /* 0x000fe40000000000 */
[----:B------:R-:W-:Y:S02]  /*0700*/  ISETP.GE.AND P3, PT, R5, RZ, PT ;  /* 0x000000ff0500720c */ /* 0x000fe40003f66270 */
[C---:B------:R-:W-:Y:S02]  /*0710*/  IADD3 R24, R9.reuse, 0xc, RZ ;  /* 0x0000000c09187810 */ /* 0x040fe40007ffe0ff */
[C---:B------:R-:W-:Y:S02]  /*0720*/  IADD3 R26, R9.reuse, 0x8, RZ ;  /* 0x00000008091a7810 */ /* 0x040fe40007ffe0ff */
[----:B------:R-:W-:-:S02]  /*0730*/  IADD3 R28, R9, 0x6, RZ ;  /* 0x00000006091c7810 */ /* 0x000fc40007ffe0ff */
[----:B------:R-:W-:Y:S02]  /*0740*/  IABS R39, R26 ;  /* 0x0000001a00277213 */ /* 0x000fe40000000000 */
[----:B0-----:R-:W-:Y:S02]  /*0750*/  IADD3 R12, R8, 0xffffffe, RZ ;  /* 0x0ffffffe080c7810 */ /* 0x001fe40007ffe0ff */
[----:B------:R-:W-:Y:S02]  /*0760*/  IABS R41, R28 ;  /* 0x0000001c00297213 */ /* 0x000fe40000000000 */
[----:B------:R0:W1:Y:S01]  /*0770*/  F2I.FTZ.U32.TRUNC.NTZ R13, R12 ;  /* 0x0000000c000d7305 */ /* 0x000062000021f000 */
[C---:B------:R-:W-:Y:S02]  /*0780*/  IADD3 R30, R9.reuse, 0x4, RZ ;  /* 0x00000004091e7810 */ /* 0x040fe40007ffe0ff */
[----:B------:R-:W-:Y:S02]  /*0790*/  IABS R43, R9 ;  /* 0x00000009002b7213 */ /* 0x000fe40000000000 */
[----:B------:R-:W-:-:S02]  /*07a0*/  IADD3 R32, R9, 0x2, RZ ;  /* 0x0000000209207810 */ /* 0x000fc40007ffe0ff */
[----:B------:R-:W-:Y:S01]  /*07b0*/  LOP3.LUT R56, R4, 0x38, RZ, 0xfc, !PT ;  /* 0x0000003804387812 */ /* 0x000fe200078efcff */
[----:B0-----:R-:W-:Y:S01]  /*07c0*/  IMAD.MOV.U32 R12, RZ, RZ, RZ ;  /* 0x000000ffff0c7224 */ /* 0x001fe200078e00ff */
[----:B------:R-:W-:Y:S02]  /*07d0*/  IABS R45, R32 ;  /* 0x00000020002d7213 */ /* 0x000fe40000000000 */
[----:B------:R-:W-:Y:S01]  /*07e0*/  LEA.HI R57, R0, 0x3c, RZ, 0x1b ;  /* 0x0000003c00397811 */ /* 0x000fe200078fd8ff */
[----:B------:R-:W-:Y:S02]  /*07f0*/  IMAD R76, R56, c[0x0][0x188], RZ ;  /* 0x00006200384c7a24 */ /* 0x000fe400078e02ff */
[----:B-1----:R-:W-:Y:S02]  /*0800*/  IMAD.MOV R11, RZ, RZ, -R13 ;  /* 0x000000ffff0b7224 */ /* 0x002fe400078e0a0d */
[----:B------:R-:W-:Y:S02]  /*0810*/  IMAD R75, R57, c[0x0][0x188], RZ ;  /* 0x00006200394b7a24 */ /* 0x000fe400078e02ff */
[----:B------:R-:W-:-:S04]  /*0820*/  IMAD R11, R11, R10, RZ ;  /* 0x0000000a0b0b7224 */ /* 0x000fc800078e02ff */
[----:B------:R-:W-:Y:S01]  /*0830*/  IMAD.HI.U32 R11, R13, R11, R12 ;  /* 0x0000000b0d0b7227 */ /* 0x000fe200078e000c */
[----:B------:R-:W-:-:S03]  /*0840*/  IABS R12, R20 ;  /* 0x00000014000c7213 */ /* 0x000fc60000000000 */
[----:B------:R-:W-:Y:S01]  /*0850*/  IMAD.MOV.U32 R13, RZ, RZ, R14 ;  /* 0x000000ffff0d7224 */ /* 0x000fe200078e000e */
[----:B------:R-:W-:Y:S01]  /*0860*/  IABS R14, R18 ;  /* 0x00000012000e7213 */ /* 0x000fe20000000000 */
[----:B------:R-:W-:-:S04]  /*0870*/  IMAD.HI.U32 R5, R11, R17, RZ ;  /* 0x000000110b057227 */ /* 0x000fc800078e00ff */
[----:B------:R-:W-:-:S04]  /*0880*/  IMAD.HI.U32 R8, R11, R13, RZ ;  /* 0x0000000d0b087227 */ /* 0x000fc800078e00ff */
[----:B------:R-:W-:Y:S02]  /*0890*/  IMAD.MOV R8, RZ, RZ, -R8 ;  /* 0x000000ffff087224 */ /* 0x000fe400078e0a08 */
[----:B------:R-:W-:Y:S02]  /*08a0*/  IMAD.MOV R5, RZ, RZ, -R5 ;  /* 0x000000ffff057224 */ /* 0x000fe400078e0a05 */
[----:B------:R-:W-:Y:S02]  /*08b0*/  IMAD R13, R10, R8, R13 ;  /* 0x000000080a0d7224 */ /* 0x000fe400078e020d */
[----:B------:R-:W-:-:S03]  /*08c0*/  IMAD.HI.U32 R8, R11, R14, RZ ;  /* 0x0000000e0b087227 */ /* 0x000fc600078e00ff */
[----:B------:R-:W-:Y:S01]  /*08d0*/  ISETP.GT.U32.AND P1, PT, R10, R13, PT ;  /* 0x0000000d0a00720c */ /* 0x000fe20003f24070 */
[----:B------:R-:W-:Y:S02]  /*08e0*/  IMAD.MOV R15, RZ, RZ, -R8 ;  /* 0x000000ffff0f7224 */ /* 0x000fe400078e0a08 */
[----:B------:R-:W-:-:S04]  /*08f0*/  IMAD.HI.U32 R8, R11, R12, RZ ;  /* 0x0000000c0b087227 */ /* 0x000fc800078e00ff */
[C---:B------:R-:W-:Y:S02]  /*0900*/  IMAD R14, R10.reuse, R15, R14 ;  /* 0x0000000f0a0e7224 */ /* 0x040fe400078e020e */
[----:B------:R-:W-:Y:S02]  /*0910*/  IMAD.MOV R15, RZ, RZ, -R8 ;  /* 0x000000ffff0f7224 */ /* 0x000fe400078e0a08 */
[----:B------:R-:W-:Y:S01]  /*0920*/  IMAD.HI.U32 R8, R11, R19, RZ ;  /* 0x000000130b087227 */ /* 0x000fe200078e00ff */
[----:B------:R-:W-:-:S03]  /*0930*/  ISETP.GT.U32.AND P2, PT, R10, R14, PT ;  /* 0x0000000e0a00720c */ /* 0x000fc60003f44070 */
[C---:B------:R-:W-:Y:S02]  /*0940*/  IMAD R15, R10.reuse, R15, R12 ;  /* 0x0000000f0a0f7224 */ /* 0x040fe400078e020c */
[----:B------:R-:W-:Y:S02]  /*0950*/  IMAD.MOV.U32 R12, RZ, RZ, R16 ;  /* 0x000000ffff0c7224 */ /* 0x000fe400078e0010 */
[----:B------:R-:W-:Y:S01]  /*0960*/  @!P1 IMAD.IADD R13, R13, 0x1, -R10 ;  /* 0x000000010d0d9824 */ /* 0x000fe200078e0a0a */
[C---:B------:R-:W-:Y:S01]  /*0970*/  ISETP.GT.U32.AND P4, PT, R10.reuse, R15, PT ;  /* 0x0000000f0a00720c */ /* 0x040fe20003f84070 */
[----:B------:R-:W0:Y:S01]  /*0980*/  I2F.RP R16, R12 ;  /* 0x0000000c00107306 */ /* 0x000e220000209400 */
[----:B------:R-:W-:Y:S02]  /*0990*/  IMAD.MOV R8, RZ, RZ, -R8 ;  /* 0x000000ffff087224 */ /* 0x000fe400078e0a08 */
[----:B------:R-:W-:Y:S01]  /*09a0*/  ISETP.GT.U32.AND P1, PT, R10, R13, PT ;  /* 0x0000000d0a00720c */ /* 0x000fe20003f24070 */
[----:B------:R-:W-:Y:S01]  /*09b0*/  @!P2 IMAD.IADD R14, R14, 0x1, -R10 ;  /* 0x000000010e0ea824 */ /* 0x000fe200078e0a0a */
[----:B------:R-:W-:Y:S01]  /*09c0*/  ISETP.GE.AND P2, PT, R18, RZ, PT ;  /* 0x000000ff1200720c */ /* 0x000fe20003f46270 */
[C---:B------:R-:W-:Y:S01]  /*09d0*/  IMAD R19, R10.reuse, R8, R19 ;  /* 0x000000080a137224 */ /* 0x040fe200078e0213 */
[----:B------:R-:W-:Y:S01]  /*09e0*/  SHF.R.S32.HI R8, RZ, 0x1f, R93 ;  /* 0x0000001fff087819 */ /* 0x000fe2000001145d */
[C---:B------:R-:W-:Y:S01]  /*09f0*/  IMAD R5, R10.reuse, R5, R17 ;  /* 0x000000050a057224 */ /* 0x040fe200078e0211 */
[----:B------:R-:W-:-:S02]  /*0a00*/  ISETP.GT.U32.AND P5, PT, R10, R14, PT ;  /* 0x0000000e0a00720c */ /* 0x000fc40003fa4070 */
[----:B------:R-:W-:Y:S01]  /*0a10*/  ISETP.GT.U32.AND P6, PT, R10, R19, PT ;  /* 0x000000130a00720c */ /* 0x000fe20003fc4070 */
[--C-:B------:R-:W-:Y:S01]  /*0a20*/  @!P4 IMAD.IADD R15, R15, 0x1, -R10.reuse ;  /* 0x000000010f0fc824 */ /* 0x100fe200078e0a0a */
[----:B------:R-:W-:Y:S02]  /*0a30*/  LEA.HI R93, R8, R93, RZ, 0x6 ;  /* 0x0000005d085d7211 */ /* 0x000fe400078f30ff */
[----:B------:R-:W-:Y:S01]  /*0a40*/  IADD3 R8, R9, 0x14, RZ ;  /* 0x0000001409087810 */ /* 0x000fe20007ffe0ff */
[----:B0-----:R-:W0:Y:S01]  /*0a50*/  MUFU.RCP R16, R16 ;  /* 0x0000001000107308 */ /* 0x001e220000001000 */
[----:B------:R-:W-:Y:S01]  /*0a60*/  ISETP.GT.U32.AND P4, PT, R10, R15, PT ;  /* 0x0000000f0a00720c */ /* 0x000fe20003f84070 */
[--C-:B------:R-:W-:Y:S01]  /*0a70*/  @!P1 IMAD.IADD R13, R13, 0x1, -R10.reuse ;  /* 0x000000010d0d9824 */ /* 0x100fe200078e0a0a */
[----:B------:R-:W-:Y:S02]  /*0a80*/  ISETP.GE.AND P1, PT, R20, RZ, PT ;  /* 0x000000ff1400720c */ /* 0x000fe40003f26270 */
[----:B------:R-:W-:Y:S01]  /*0a90*/  IABS R23, R8 ;  /* 0x0000000800177213 */ /* 0x000fe20000000000 */
[--C-:B------:R-:W-:Y:S01]  /*0aa0*/  @!P5 IMAD.IADD R14, R14, 0x1, -R10.reuse ;  /* 0x000000010e0ed824 */ /* 0x100fe200078e0a0a */
[----:B------:R-:W-:Y:S01]  /*0ab0*/  ISETP.GE.AND P5, PT, R22, RZ, PT ;  /* 0x000000ff1600720c */ /* 0x000fe20003fa6270 */
[----:B------:R-:W-:Y:S01]  /*0ac0*/  @!P6 IMAD.IADD R19, R19, 0x1, -R10 ;  /* 0x000000011313e824 */ /* 0x000fe200078e0a0a */
[----:B------:R-:W-:Y:S01]  /*0ad0*/  IADD3 R18, R9, 0x10, RZ ;  /* 0x0000001009127810 */ /* 0x000fe20007ffe0ff */
[----:B------:R-:W-:Y:S01]  /*0ae0*/  @!P2 IMAD.MOV R14, RZ, RZ, -R14 ;  /* 0x000000ffff0ea224 */ /* 0x000fe200078e0a0e */
[----:B------:R-:W-:Y:S01]  /*0af0*/  ISETP.GE.AND P2, PT, R8, RZ, PT ;  /* 0x000000ff0800720c */ /* 0x000fe20003f46270 */
[----:B------:R-:W-:Y:S01]  /*0b00*/  IMAD.HI.U32 R8, R11, R23, RZ ;  /* 0x000000170b087227 */ /* 0x000fe200078e00ff */
[----:B------:R-:W-:-:S02]  /*0b10*/  ISETP.GT.U32.AND P6, PT, R10, R19, PT ;  /* 0x000000130a00720c */ /* 0x000fc40003fc4070 */
[----:B------:R-:W-:Y:S01]  /*0b20*/  IADD3 R20, R9, 0xe, RZ ;  /* 0x0000000e09147810 */ /* 0x000fe20007ffe0ff */
[----:B------:R-:W-:Y:S01]  /*0b30*/  @!P4 IMAD.IADD R15, R15, 0x1, -R10 ;  /* 0x000000010f0fc824 */ /* 0x000fe200078e0a0a */
[----:B------:R-:W-:Y:S01]  /*0b40*/  ISETP.GT.U32.AND P4, PT, R10, R5, PT ;  /* 0x000000050a00720c */ /* 0x000fe20003f84070 */
[----:B------:R-:W-:Y:S01]  /*0b50*/  @!P3 IMAD.MOV R13, RZ, RZ, -R13 ;  /* 0x000000ffff0db224 */ /* 0x000fe200078e0a0d */
[----:B0-----:R-:W-:Y:S01]  /*0b60*/  IADD3 R17, R16, 0xffffffe, RZ ;  /* 0x0ffffffe10117810 */ /* 0x001fe20007ffe0ff */
[----:B------:R-:W-:Y:S01]  /*0b70*/  @!P1 IMAD.MOV R15, RZ, RZ, -R15 ;  /* 0x000000ffff0f9224 */ /* 0x000fe200078e0a0f */
[----:B------:R-:W-:Y:S01]  /*0b80*/  IADD3 R16, R9, 0x12, RZ ;  /* 0x0000001209107810 */ /* 0x000fe20007ffe0ff */
[----:B------:R-:W-:Y:S01]  /*0b90*/  IMAD.MOV R8, RZ, RZ, -R8 ;  /* 0x000000ffff087224 */ /* 0x000fe200078e0a08 */
[----:B------:R-:W-:Y:S02]  /*0ba0*/  ISETP.GE.AND P3, PT, R21, RZ, PT ;  /* 0x000000ff1500720c */ /* 0x000fe40003f66270 */
[----:B------:R-:W-:Y:S01]  /*0bb0*/  IABS R25, R16 ;  /* 0x0000001000197213 */ /* 0x000fe20000000000 */
[----:B------:R-:W-:Y:S01]  /*0bc0*/  IMAD R23, R10, R8, R23 ;  /* 0x000000080a177224 */ /* 0x000fe200078e0217 */
[----:B------:R-:W0:Y:S01]  /*0bd0*/  F2I.FTZ.U32.TRUNC.NTZ R17, R17 ;  /* 0x0000001100117305 */ /* 0x000e22000021f000 */
[--C-:B------:R-:W-:Y:S01]  /*0be0*/  @!P6 IMAD.IADD R19, R19, 0x1, -R10.reuse ;  /* 0x000000011313e824 */ /* 0x100fe200078e0a0a */
[----:B------:R-:W-:Y:S01]  /*0bf0*/  ISETP.GE.AND P6, PT, R16, RZ, PT ;  /* 0x000000ff1000720c */ /* 0x000fe20003fc6270 */
[----:B------:R-:W-:Y:S01]  /*0c00*/  @!P4 IMAD.IADD R5, R5, 0x1, -R10 ;  /* 0x000000010505c824 */ /* 0x000fe200078e0a0a */
[----:B------:R-:W-:Y:S01]  /*0c10*/  ISETP.GE.AND P4, PT, R18, RZ, PT ;  /* 0x000000ff1200720c */ /* 0x000fe20003f86270 */
[----:B------:R-:W-:Y:S01]  /*0c20*/  IMAD.HI.U32 R8, R11, R25, RZ ;  /* 0x000000190b087227 */ /* 0x000fe200078e00ff */
[----:B------:R-:W-:-:S02]  /*0c30*/  IABS R18, R18 ;  /* 0x0000001200127213 */ /* 0x000fc40000000000 */
[C---:B------:R-:W-:Y:S01]  /*0c40*/  ISETP.GT.U32.AND P1, PT, R10.reuse, R5, PT ;  /* 0x000000050a00720c */ /* 0x040fe20003f24070 */
[----:B------:R-:W-:Y:S01]  /*0c50*/  IMAD.MOV R8, RZ, RZ, -R8 ;  /* 0x000000ffff087224 */ /* 0x000fe200078e0a08 */
[----:B------:R-:W-:Y:S01]  /*0c60*/  IABS R22, R20 ;  /* 0x0000001400167213 */ /* 0x000fe20000000000 */
[----:B------:R-:W-:Y:S01]  /*0c70*/  @!P3 IMAD.MOV R19, RZ, RZ, -R19 ;  /* 0x000000ffff13b224 */ /* 0x000fe200078e0a13 */
[C---:B------:R-:W-:Y:S01]  /*0c80*/  ISETP.GT.U32.AND P3, PT, R10.reuse, R23, PT ;  /* 0x000000170a00720c */ /* 0x040fe20003f64070 */
[----:B------:R-:W-:Y:S01]  /*0c90*/  IMAD R25, R10, R8, R25 ;  /* 0x000000080a197224 */ /* 0x000fe200078e0219 */
[----:B------:R-:W-:Y:S01]  /*0ca0*/  SHF.R.S32.HI R93, RZ, 0x6, R93 ;  /* 0x00000006ff5d7819 */ /* 0x000fe2000001145d */
[----:B------:R-:W-:-:S04]  /*0cb0*/  IMAD.HI.U32 R16, R11, R18, RZ ;  /* 0x000000120b107227 */ /* 0x000fc800078e00ff */
[----:B------:R-:W-:Y:S02]  /*0cc0*/  IMAD.MOV R27, RZ, RZ, -R16 ;  /* 0x000000ffff1b7224 */ /* 0x000fe400078e0a10 */
[----:B------:R-:W-:Y:S01]  /*0cd0*/  @!P1 IMAD.IADD R5, R5, 0x1, -R10 ;  /* 0x0000000105059824 */ /* 0x000fe200078e0a0a */
[----:B------:R-:W-:Y:S01]  /*0ce0*/  ISETP.GE.AND P1, PT, R20, RZ, PT ;  /* 0x000000ff1400720c */ /* 0x000fe20003f26270 */
[----:B------:R-:W-:-:S04]  /*0cf0*/  IMAD.HI.U32 R8, R11, R22, RZ ;  /* 0x000000160b087227 */ /* 0x000fc800078e00ff */
[----:B------:R-:W-:Y:S02]  /*0d00*/  IMAD.MOV.U32 R21, RZ, RZ, R5 ;  /* 0x000000ffff157224 */ /* 0x000fe400078e0005 */
[----:B------:R-:W-:Y:S02]  /*0d10*/  @!P3 IMAD.IADD R23, R23, 0x1, -R10 ;  /* 0x000000011717b824 */ /* 0x000fe400078e0a0a */
[----:B------:R-:W-:Y:S01]  /*0d20*/  @!P5 IMAD.MOV R21, RZ, RZ, -R21 ;  /* 0x000000ffff15d224 */ /* 0x000fe200078e0a15 */
[C---:B------:R-:W-:Y:S01]  /*0d30*/  ISETP.GT.U32.AND P5, PT, R10.reuse, R25, PT ;  /* 0x000000190a00720c */ /* 0x040fe20003fa4070 */
[C---:B------:R-:W-:Y:S01]  /*0d40*/  IMAD R5, R10.reuse, R27, R18 ;  /* 0x0000001b0a057224 */ /* 0x040fe200078e0212 */
[----:B------:R-:W-:Y:S01]  /*0d50*/  ISETP.GT.U32.AND P3, PT, R10, R23, PT ;  /* 0x000000170a00720c */ /* 0x000fe20003f64070 */
[----:B------:R-:W-:Y:S02]  /*0d60*/  IMAD.MOV R27, RZ, RZ, -R8 ;  /* 0x000000ffff1b7224 */ /* 0x000fe400078e0a08 */
[----:B0-----:R-:W-:-:S02]  /*0d70*/  IMAD.MOV R29, RZ, RZ, -R17 ;  /* 0x000000ffff1d7224 */ /* 0x001fc400078e0a11 */
[C---:B------:R-:W-:Y:S01]  /*0d80*/  IMAD R27, R10.reuse, R27, R22 ;  /* 0x0000001b0a1b7224 */ /* 0x040fe200078e0216 */
[----:B------:R-:W-:Y:S01]  /*0d90*/  IADD3 R22, R9, 0xa, RZ ;  /* 0x0000000a09167810 */ /* 0x000fe20007ffe0ff */
[----:B------:R-:W-:Y:S02]  /*0da0*/  IMAD R29, R29, R12, RZ ;  /* 0x0000000c1d1d7224 */ /* 0x000fe400078e02ff */
[----:B------:R-:W-:Y:S01]  /*0db0*/  IMAD.MOV.U32 R16, RZ, RZ, RZ ;  /* 0x000000ffff107224 */ /* 0x000fe200078e00ff */
[----:B------:R-:W-:Y:S01]  /*0dc0*/  IABS R37, R22 ;  /* 0x0000001600257213 */ /* 0x000fe20000000000 */
[--C-:B------:R-:W-:Y:S02]  /*0dd0*/  @!P5 IMAD.IADD R25, R25, 0x1, -R10.reuse ;  /* 0x000000011919d824 */ /* 0x100fe400078e0a0a */
[----:B------:R-:W-:Y:S01]  /*0de0*/  @!P3 IMAD.IADD R23, R23, 0x1, -R10 ;  /* 0x000000011717b824 */ /* 0x000fe200078e0a0a */
[C---:B------:R-:W-:Y:S01]  /*0df0*/  ISETP.GT.U32.AND P3, PT, R10.reuse, R5, PT ;  /* 0x000000050a00720c */ /* 0x040fe20003f64070 */
[----:B------:R-:W-:Y:S01]  /*0e00*/  IMAD.HI.U32 R20, R17, R29, R16 ;  /* 0x0000001d11147227 */ /* 0x000fe200078e0010 */
[----:B------:R-:W-:-:S02]  /*0e10*/  ISETP.GT.U32.AND P5, PT, R10, R25, PT ;  /* 0x000000190a00720c */ /* 0x000fc40003fa4070 */
[----:B------:R-:W-:Y:S01]  /*0e20*/  IABS R29, R24 ;  /* 0x00000018001d7213 */ /* 0x000fe20000000000 */
[----:B------:R-:W-:-:S04]  /*0e30*/  IMAD.HI.U32 R17, R11, R41, RZ ;  /* 0x000000290b117227 */ /* 0x000fc800078e00ff */
[----:B------:R-:W-:-:S04]  /*0e40*/  IMAD.HI.U32 R8, R11, R29, RZ ;  /* 0x0000001d0b087227 */ /* 0x000fc800078e00ff */
[--C-:B------:R-:W-:Y:S02]  /*0e50*/  @!P3 IMAD.IADD R5, R5, 0x1, -R10.reuse ;  /* 0x000000010505b824 */ /* 0x100fe400078e0a0a */
[----:B------:R-:W-:Y:S01]  /*0e60*/  @!P5 IMAD.IADD R25, R25, 0x1, -R10 ;  /* 0x000000011919d824 */ /* 0x000fe200078e0a0a */
[----:B------:R-:W-:Y:S01]  /*0e70*/  ISETP.GT.U32.AND P5, PT, R10, R27, PT ;  /* 0x0000001b0a00720c */ /* 0x000fe20003fa4070 */
[----:B------:R-:W-:Y:S02]  /*0e80*/  IMAD.MOV R16, RZ, RZ, -R8 ;  /* 0x000000ffff107224 */ /* 0x000fe400078e0a08 */
[----:B------:R-:W-:-:S04]  /*0e90*/  IMAD.HI.U32 R8, R11, R37, RZ ;  /* 0x000000250b087227 */ /* 0x000fc800078e00ff */
[----:B------:R-:W-:Y:S02]  /*0ea0*/  IMAD R29, R10, R16, R29 ;  /* 0x000000100a1d7224 */ /* 0x000fe400078e021d */
[----:B------:R-:W-:-:S03]  /*0eb0*/  IMAD.HI.U32 R16, R11, R39, RZ ;  /* 0x000000270b107227 */ /* 0x000fc600078e00ff */
[C---:B------:R-:W-:Y:S01]  /*0ec0*/  ISETP.GT.U32.AND P3, PT, R10.reuse, R29, PT ;  /* 0x0000001d0a00720c */ /* 0x040fe20003f64070 */
[----:B------:R-:W-:Y:S01]  /*0ed0*/  @!P5 IMAD.IADD R27, R27, 0x1, -R10 ;  /* 0x000000011b1bd824 */ /* 0x000fe200078e0a0a */
[C---:B------:R-:W-:Y:S01]  /*0ee0*/  ISETP.GT.U32.AND P5, PT, R10.reuse, R5, PT ;  /* 0x000000050a00720c */ /* 0x040fe20003fa4070 */
[----:B------:R-:W-:Y:S02]  /*0ef0*/  @!P2 IMAD.MOV R23, RZ, RZ, -R23 ;  /* 0x000000ffff17a224 */ /* 0x000fe400078e0a17 */
[----:B------:R-:W-:Y:S01]  /*0f00*/  IMAD.MOV R16, RZ, RZ, -R16 ;  /* 0x000000ffff107224 */ /* 0x000fe200078e0a10 */
[C---:B------:R-:W-:Y:S01]  /*0f10*/  ISETP.GT.U32.AND P2, PT, R10.reuse, R27, PT ;  /* 0x0000001b0a00720c */ /* 0x040fe20003f44070 */
[----:B------:R-:W-:Y:S02]  /*0f20*/  IMAD.MOV R17, RZ, RZ, -R17 ;  /* 0x000000ffff117224 */ /* 0x000fe400078e0a11 */
[----:B------:R-:W-:Y:S02]  /*0f30*/  IMAD.MOV R8, RZ, RZ, -R8 ;  /* 0x000000ffff087224 */ /* 0x000fe400078e0a08 */
[C---:B------:R-:W-:Y:S01]  /*0f40*/  IMAD R39, R10.reuse, R16, R39 ;  /* 0x000000100a277224 */ /* 0x040fe200078e0227 */
[----:B------:R-:W-:Y:S01]  /*0f50*/  SEL R16, RZ, 0x90, !P0 ;  /* 0x00000090ff107807 */ /* 0x000fe20004000000 */
[----:B------:R-:W-:-:S02]  /*0f60*/  IMAD R41, R10, R17, R41 ;  /* 0x000000110a297224 */ /* 0x000fc400078e0229 */
[C---:B------:R-:W-:Y:S01]  /*0f70*/  IMAD R37, R10.reuse, R8, R37 ;  /* 0x000000080a257224 */ /* 0x040fe200078e0225 */
[----:B------:R-:W-:Y:S01]  /*0f80*/  IABS R8, R30 ;  /* 0x0000001e00087213 */ /* 0x000fe20000000000 */
[----:B------:R-:W-:Y:S02]  /*0f90*/  IMAD.MOV.U32 R17, RZ, RZ, R25 ;  /* 0x000000ffff117224 */ /* 0x000fe400078e0019 */
[--C-:B------:R-:W-:Y:S01]  /*0fa0*/  @!P5 IMAD.IADD R5, R5, 0x1, -R10.reuse ;  /* 0x000000010505d824 */ /* 0x100fe200078e0a0a */
[C---:B------:R-:W-:Y:S01]  /*0fb0*/  ISETP.GT.U32.AND P5, PT, R10.reuse, R39, PT ;  /* 0x000000270a00720c */ /* 0x040fe20003fa4070 */
[----:B------:R-:W-:Y:S01]  /*0fc0*/  @!P6 IMAD.MOV R17, RZ, RZ, -R17 ;  /* 0x000000ffff11e224 */ /* 0x000fe200078e0a11 */
[C---:B------:R-:W-:Y:S01]  /*0fd0*/  ISETP.GT.U32.AND P6, PT, R10.reuse, R37, PT ;  /* 0x000000250a00720c */ /* 0x040fe20003fc4070 */
[--C-:B------:R-:W-:Y:S01]  /*0fe0*/  @!P2 IMAD.IADD R27, R27, 0x1, -R10.reuse ;  /* 0x000000011b1ba824 */ /* 0x100fe200078e0a0a */
[----:B------:R-:W-:Y:S01]  /*0ff0*/  ISETP.GT.U32.AND P2, PT, R10, R41, PT ;  /* 0x000000290a00720c */ /* 0x000fe20003f44070 */
[----:B------:R-:W-:-:S02]  /*1000*/  @!P3 IMAD.IADD R29, R29, 0x1, -R10 ;  /* 0x000000011d1db824 */ /* 0x000fc400078e0a0a */
[----:B------:R-:W-:-:S03]  /*1010*/  IMAD.HI.U32 R18, R11, R43, RZ ;  /* 0x0000002b0b127227 */ /* 0x000fc600078e00ff */
[----:B------:R-:W-:Y:S01]  /*1020*/  ISETP.GT.U32.AND P3, PT, R10, R29, PT ;  /* 0x0000001d0a00720c */ /* 0x000fe20003f64070 */
[----:B------:R-:W-:Y:S02]  /*1030*/  IMAD.MOV.U32 R25, RZ, RZ, R8 ;  /* 0x000000ffff197224 */ /* 0x000fe400078e0008 */
[--C-:B------:R-:W-:Y:S02]  /*1040*/  @!P5 IMAD.IADD R39, R39, 0x1, -R10.reuse ;  /* 0x000000012727d824 */ /* 0x100fe400078e0a0a */
[----:B------:R-:W-:Y:S01]  /*1050*/  @!P6 IMAD.IADD R37, R37, 0x1, -R10 ;  /* 0x000000012525e824 */ /* 0x000fe200078e0a0a */
[----:B------:R-:W-:Y:S01]  /*1060*/  ISETP.GE.AND P6, PT, R24, RZ, PT ;  /* 0x000000ff1800720c */ /* 0x000fe20003fc6270 */
[----:B------:R-:W-:Y:S02]  /*1070*/  IMAD.MOV R18, RZ, RZ, -R18 ;  /* 0x000000ffff127224 */ /* 0x000fe400078e0a12 */
[----:B------:R-:W-:Y:S01]  /*1080*/  @!P2 IMAD.IADD R41, R41, 0x1, -R10 ;  /* 0x000000012929a824 */ /* 0x000fe200078e0a0a */
[C---:B------:R-:W-:Y:S01]  /*1090*/  ISETP.GT.U32.AND P2, PT, R10.reuse, R39, PT ;  /* 0x000000270a00720c */ /* 0x040fe20003f44070 */
[----:B------:R-:W-:Y:S01]  /*10a0*/  IMAD.HI.U32 R8, R11, R25, RZ ;  /* 0x000000190b087227 */ /* 0x000fe200078e00ff */
[----:B------:R-:W-:-:S03]  /*10b0*/  ISETP.GT.U32.AND P5, PT, R10, R37, PT ;  /* 0x000000250a00720c */ /* 0x000fc60003fa4070 */
[----:B------:R-:W-:Y:S02]  /*10c0*/  IMAD R43, R10, R18, R43 ;  /* 0x000000120a2b7224 */ /* 0x000fe400078e022b */
[----:B------:R-:W-:-:S04]  /*10d0*/  IMAD.HI.U32 R11, R11, R45, RZ ;  /* 0x0000002d0b0b7227 */ /* 0x000fc800078e00ff */
[----:B------:R-:W-:Y:S01]  /*10e0*/  @!P3 IMAD.IADD R29, R29, 0x1, -R10 ;  /* 0x000000011d1db824 */ /* 0x000fe200078e0a0a */
[C---:B------:R-:W-:Y:S01]  /*10f0*/  ISETP.GT.U32.AND P3, PT, R10.reuse, R43, PT ;  /* 0x0000002b0a00720c */ /* 0x040fe20003f64070 */
[----:B------:R-:W-:Y:S02]  /*1100*/  IMAD.MOV R11, RZ, RZ, -R11 ;  /* 0x000000ffff0b7224 */ /* 0x000fe400078e0a0b */
[----:B------:R-:W-:Y:S02]  /*1110*/  IMAD.MOV R8, RZ, RZ, -R8 ;  /* 0x000000ffff087224 */ /* 0x000fe400078e0a08 */
[C---:B------:R-:W-:Y:S02]  /*1120*/  IMAD R45, R10.reuse, R11, R45 ;  /* 0x0000000b0a2d7224 */ /* 0x040fe400078e022d */
[----:B------:R-:W-:Y:S01]  /*1130*/  IMAD R25, R10, R8, R25 ;  /* 0x000000080a197224 */ /* 0x000fe200078e0219 */
[----:B------:R-:W-:Y:S01]  /*1140*/  LOP3.LUT R8, R0, 0x3f, RZ, 0xc0, !PT ;  /* 0x0000003f00087812 */ /* 0x000fe200078ec0ff */
[--C-:B------:R-:W-:Y:S01]  /*1150*/  @!P2 IMAD.IADD R39, R39, 0x1, -R10.reuse ;  /* 0x000000012727a824 */ /* 0x100fe200078e0a0a */
[C---:B------:R-:W-:Y:S01]  /*1160*/  ISETP.GT.U32.AND P2, PT, R10.reuse, R45, PT ;  /* 0x0000002d0a00720c */ /* 0x040fe20003f44070 */
[----:B------:R-:W-:Y:S01]  /*1170*/  @!P5 IMAD.IADD R37, R37, 0x1, -R10 ;  /* 0x000000012525d824 */ /* 0x000fe200078e0a0a */
[----:B------:R-:W-:Y:S01]  /*1180*/  ISETP.GT.U32.AND P5, PT, R10, R25, PT ;  /* 0x000000190a00720c */ /* 0x000fe20003fa4070 */
[----:B------:R-:W-:-:S02]  /*1190*/  IMAD.MOV.U32 R31, RZ, RZ, R5 ;  /* 0x000000ffff1f7224 */ /* 0x000fc400078e0005 */
[----:B------:R-:W-:Y:S02]  /*11a0*/  IMAD.SHL.U32 R5, R0, 0x2, RZ ;  /* 0x0000000200057824 */ /* 0x000fe400078e00ff */
[--C-:B------:R-:W-:Y:S01]  /*11b0*/  @!P3 IMAD.IADD R43, R43, 0x1, -R10.reuse ;  /* 0x000000012b2bb824 */ /* 0x100fe200078e0a0a */
[----:B------:R-:W-:Y:S01]  /*11c0*/  ISETP.GT.U32.AND P3, PT, R10, R41, PT ;  /* 0x000000290a00720c */ /* 0x000fe20003f64070 */
[----:B------:R-:W-:Y:S01]  /*11d0*/  @!P4 IMAD.MOV R31, RZ, RZ, -R31 ;  /* 0x000000ffff1fc224 */ /* 0x000fe200078e0a1f */
[----:B------:R-:W-:Y:S01]  /*11e0*/  LOP3.LUT R33, R5, 0x10, RZ, 0xc0, !PT ;  /* 0x0000001005217812 */ /* 0x000fe200078ec0ff */
[----:B------:R-:W-:Y:S01]  /*11f0*/  IMAD.HI.U32 R20, R20, R49, RZ ;  /* 0x0000003114147227 */ /* 0x000fe200078e00ff */
[----:B------:R-:W-:Y:S02]  /*1200*/  ISETP.GT.U32.AND P4, PT, R10, R43, PT ;  /* 0x0000002b0a00720c */ /* 0x000fe40003f84070 */
[----:B------:R-:W-:Y:S01]  /*1210*/  LEA.HI R47, R6, R33, RZ, 0x1f ;  /* 0x00000021062f7211 */ /* 0x000fe200078ff8ff */
[----:B------:R-:W-:-:S02]  /*1220*/  @!P2 IMAD.IADD R45, R45, 0x1, -R10 ;  /* 0x000000012d2da824 */ /* 0x000fc400078e0a0a */
[----:B------:R-:W-:Y:S01]  /*1230*/  @!P5 IMAD.IADD R25, R25, 0x1, -R10 ;  /* 0x000000011919d824 */ /* 0x000fe200078e0a0a */
[----:B------:R-:W-:Y:S01]  /*1240*/  ISETP.GE.AND P5, PT, R22, RZ, PT ;  /* 0x000000ff1600720c */ /* 0x000fe20003fa6270 */
[----:B------:R-:W-:Y:S01]  /*1250*/  IMAD.MOV.U32 R33, RZ, RZ, R27 ;  /* 0x000000ffff217224 */ /* 0x000fe200078e001b */
[----:B------:R-:W-:Y:S01]  /*1260*/  ISETP.GT.U32.AND P2, PT, R10, R45, PT ;  /* 0x0000002d0a00720c */ /* 0x000fe20003f44070 */
[----:B------:R-:W-:Y:S01]  /*1270*/  IMAD.MOV R20, RZ, RZ, -R20 ;  /* 0x000000ffff147224 */ /* 0x000fe200078e0a14 */
[----:B------:R-:W-:Y:S01]  /*1280*/  LOP3.LUT R22, R4, 0x30, RZ, 0xfc, !PT ;  /* 0x0000003004167812 */ /* 0x000fe200078efcff */
[----:B------:R-:W-:Y:S02]  /*1290*/  IMAD.SHL.U32 R11, R8, 0x2, RZ ;  /* 0x00000002080b7824 */ /* 0x000fe400078e00ff */
[----:B------:R-:W-:Y:S01]  /*12a0*/  @!P1 IMAD.MOV R33, RZ, RZ, -R33 ;  /* 0x000000ffff219224 */ /* 0x000fe200078e0a21 */
[----:B------:R-:W-:Y:S01]  /*12b0*/  ISETP.GT.U32.AND P1, PT, R10, R25, PT ;  /* 0x000000190a00720c */ /* 0x000fe20003f24070 */
[----:B------:R-:W-:Y:S01]  /*12c0*/  IMAD R49, R12, R20, R49 ;  /* 0x000000140c317224 */ /* 0x000fe200078e0231 */
[----:B------:R-:W-:Y:S01]  /*12d0*/  LOP3.LUT R20, R4, 0x28, RZ, 0xfc, !PT ;  /* 0x0000002804147812 */ /* 0x000fe200078efcff */
[----:B------:R-:W-:-:S02]  /*12e0*/  IMAD.SHL.U32 R6, R0, 0x8, RZ ;  /* 0x0000000800067824 */ /* 0x000fc400078e00ff */
[--C-:B------:R-:W-:Y:S01]  /*12f0*/  @!P3 IMAD.IADD R41, R41, 0x1, -R10.reuse ;  /* 0x000000012929b824 */ /* 0x100fe200078e0a0a */
[----:B------:R-:W-:Y:S01]  /*1300*/  ISETP.GE.AND P3, PT, R9, RZ, PT ;  /* 0x000000ff0900720c */ /* 0x000fe20003f66270 */
[--C-:B------:R-:W-:Y:S01]  /*1310*/  @!P4 IMAD.IADD R43, R43, 0x1, -R10.reuse ;  /* 0x000000012b2bc824 */ /* 0x100fe200078e0a0a */
[----:B------:R-:W-:Y:S01]  /*1320*/  LOP3.LUT R9, R16, R11, RZ, 0x3c, !PT ;  /* 0x0000000b10097212 */ /* 0x000fe200078e3cff */
[--C-:B------:R-:W-:Y:S01]  /*1330*/  @!P2 IMAD.IADD R45, R45, 0x1, -R10.reuse ;  /* 0x000000012d2da824 */ /* 0x100fe200078e0a0a */
[----:B------:R-:W-:Y:S01]  /*1340*/  ISETP.GT.U32.AND P4, PT, R12, R49, PT ;  /* 0x000000310c00720c */ /* 0x000fe20003f84070 */
[----:B------:R-:W-:Y:S01]  /*1350*/  @!P5 IMAD.MOV R37, RZ, RZ, -R37 ;  /* 0x000000ffff25d224 */ /* 0x000fe200078e0a25 */
[----:B------:R-:W-:Y:S01]  /*1360*/  LOP3.LUT R11, R0, 0x7, RZ, 0xc0, !PT ;  /* 0x00000007000b7812 */ /* 0x000fe200078ec0ff */
[----:B------:R-:W-:Y:S01]  /*1370*/  @!P1 IMAD.IADD R25, R25, 0x1, -R10 ;  /* 0x0000000119199824 */ /* 0x000fe200078e0a0a */
[----:B------:R-:W-:Y:S01]  /*1380*/  LOP3.LUT R16, R6, 0x30, RZ, 0xc0, !PT ;  /* 0x0000003006107812 */ /* 0x000fe200078ec0ff */
[----:B------:R-:W-:Y:S01]  /*1390*/  IMAD.MOV.U32 R35, RZ, RZ, R29 ;  /* 0x000000ffff237224 */ /* 0x000fe200078e001d */
[----:B------:R-:W-:Y:S01]  /*13a0*/  ISETP.GE.AND P2, PT, R32, RZ, PT ;  /* 0x000000ff2000720c */ /* 0x000fe20003f46270 */
[C---:B------:R-:W-:Y:S01]  /*13b0*/  IMAD R18, R11.reuse, 0x90, RZ ;  /* 0x000000900b127824 */ /* 0x040fe200078e02ff */
[----:B------:R-:W-:Y:S01]  /*13c0*/  ISETP.GE.AND P1, PT, R30, RZ, PT ;  /* 0x000000ff1e00720c */ /* 0x000fe20003f26270 */
[----:B------:R-:W-:Y:S01]  /*13d0*/  IMAD R16, R11, 0x40, R16 ;  /* 0x000000400b107824 */ /* 0x000fe200078e0210 */
[----:B------:R-:W-:Y:S01]  /*13e0*/  LOP3.LUT R89, R9, 0x20, RZ, 0x3c, !PT ;  /* 0x0000002009597812 */ /* 0x000fe200078e3cff */
[----:B------:R-:W-:Y:S01]  /*13f0*/  IMAD.SHL.U32 R11, R0, 0x20, RZ ;  /* 0x00000020000b7824 */ /* 0x000fe200078e00ff */
[----:B------:R-:W-:Y:S01]  /*1400*/  LOP3.LUT R10, R18, 0x30, R5, 0x78, !PT ;  /* 0x00000030120a7812 */ /* 0x000fe200078e7805 */
[--C-:B------:R-:W-:Y:S01]  /*1410*/  @!P4 IMAD.IADD R49, R49, 0x1, -R12.reuse ;  /* 0x000000013131c824 */ /* 0x100fe200078e0a0c */
[----:B------:R-:W-:Y:S01]  /*1420*/  LOP3.LUT R47, R16, R47, RZ, 0x3c, !PT ;  /* 0x0000002f102f7212 */ /* 0x000fe200078e3cff */
[----:B------:R-:W-:Y:S01]  /*1430*/  @!P6 IMAD.MOV R35, RZ, RZ, -R35 ;  /* 0x000000ffff23e224 */ /* 0x000fe200078e0a23 */
[----:B------:R-:W-:Y:S01]  /*1440*/  LOP3.LUT R16, R11, 0x200, RZ, 0xc0, !PT ;  /* 0x000002000b107812 */ /* 0x000fe200078ec0ff */
[----:B------:R-:W-:Y:S01]  /*1450*/  IMAD R74, R8, c[0x0][0x18c], RZ ;  /* 0x00006300084a7a24 */ /* 0x000fe200078e02ff */
[----:B------:R-:W-:Y:S01]  /*1460*/  LOP3.LUT R10, R10, 0x400, R11, 0xf8, !PT ;  /* 0x000004000a0a7812 */ /* 0x000fe200078ef80b */
[----:B------:R-:W-:Y:S01]  /*1470*/  @!P2 IMAD.MOV R45, RZ, RZ, -R45 ;  /* 0x000000ffff2da224 */ /* 0x000fe200078e0a2d */
[----:B------:R-:W-:Y:S01]  /*1480*/  ISETP.GT.U32.AND P5, PT, R12, R49, PT ;  /* 0x000000310c00720c */ /* 0x000fe20003fa4070 */
[----:B------:R-:W-:Y:S01]  /*1490*/  IMAD.IADD R11, R16, 0x1, R47 ;  /* 0x00000001100b7824 */ /* 0x000fe200078e022f */
[----:B------:R-:W-:Y:S01]  /*14a0*/  ISETP.GE.AND P2, PT, R2, RZ, PT ;  /* 0x000000ff0200720c */ /* 0x000fe20003f46270 */
[----:B------:R-:W-:Y:S01]  /*14b0*/  IMAD.MOV.U32 R47, RZ, RZ, R43 ;  /* 0x000000ffff2f7224 */ /* 0x000fe200078e002b */
[----:B------:R-:W-:Y:S01]  /*14c0*/  ISETP.GE.AND P6, PT, R26, RZ, PT ;  /* 0x000000ff1a00720c */ /* 0x000fe20003fc6270 */
[----:B------:R-:W-:Y:S01]  /*14d0*/  IMAD.MOV.U32 R43, RZ, RZ, R25 ;  /* 0x000000ffff2b7224 */ /* 0x000fe200078e0019 */
[----:B------:R-:W-:Y:S01]  /*14e0*/  ISETP.GE.AND P4, PT, R28, RZ, PT ;  /* 0x000000ff1c00720c */ /* 0x000fe20003f86270 */
[----:B------:R-:W-:Y:S01]  /*14f0*/  @!P3 IMAD.MOV R47, RZ, RZ, -R47 ;  /* 0x000000ffff2fb224 */ /* 0x000fe200078e0a2f */
[----:B------:R-:W-:Y:S01]  /*1500*/  LOP3.LUT R16, R4, 0x14, RZ, 0xfc, !PT ;  /* 0x0000001404107812 */ /* 0x000fe200078efcff */
[----:B------:R-:W-:Y:S01]  /*1510*/  @!P1 IMAD.MOV R43, RZ, RZ, -R43 ;  /* 0x000000ffff2b9224 */ /* 0x000fe200078e0a2b */
[----:B------:R-:W-:Y:S01]  /*1520*/  ISETP.NE.AND P1, PT, RZ, c[0x0][0x178], PT ;  /* 0x00005e00ff007a0c */ /* 0x000fe20003f25270 */
[----:B------:R-:W-:Y:S01]  /*1530*/  IMAD R78, R22, c[0x0][0x188], RZ ;  /* 0x00006200164e7a24 */ /* 0x000fe200078e02ff */
[----:B------:R-:W-:Y:S01]  /*1540*/  LOP3.LUT R18, R4, 0x20, RZ, 0xfc, !PT ;  /* 0x0000002004127812 */ /* 0x000fe200078efcff */
[----:B------:R-:W-:Y:S01]  /*1550*/  @!P5 IMAD.IADD R49, R49, 0x1, -R12 ;  /* 0x000000013131d824 */ /* 0x000fe200078e0a0c */
[----:B------:R-:W-:Y:S01]  /*1560*/  ISETP.NE.AND P5, PT, RZ, c[0x0][0x17c], PT ;  /* 0x00005f00ff007a0c */ /* 0x000fe20003fa5270 */
[----:B------:R-:W-:Y:S01]  /*1570*/  IMAD R80, R20, c[0x0][0x188], RZ ;  /* 0x0000620014507a24 */ /* 0x000fe200078e02ff */
[----:B------:R-:W-:Y:S01]  /*1580*/  LOP3.LUT R12, RZ, c[0x0][0x17c], RZ, 0x33, !PT ;  /* 0x00005f00ff0c7a12 */ /* 0x000fe200078e33ff */
[----:B------:R-:W-:Y:S01]  /*1590*/  @!P2 IMAD.MOV R49, RZ, RZ, -R49 ;  /* 0x000000ffff31a224 */ /* 0x000fe200078e0a31 */
[----:B------:R-:W-:Y:S01]  /*15a0*/  LOP3.LUT R90, R9, 0x40, RZ, 0x3c, !PT ;  /* 0x00000040095a7812 */ /* 0x000fe200078e3cff */
[----:B------:R-:W-:Y:S01]  /*15b0*/  @!P6 IMAD.MOV R39, RZ, RZ, -R39 ;  /* 0x000000ffff27e224 */ /* 0x000fe200078e0a27 */
[C---:B------:R-:W-:Y:S01]  /*15c0*/  SEL R24, R12.reuse, R13, !P5 ;  /* 0x0000000d0c187207 */ /* 0x040fe20006800000 */
[----:B------:R-:W-:Y:S01]  /*15d0*/  @!P4 IMAD.MOV R41, RZ, RZ, -R41 ;  /* 0x000000ffff29c224 */ /* 0x000fe200078e0a29 */
[----:B------:R-:W-:Y:S01]  /*15e0*/  SEL R25, R12, R14, !P5 ;  /* 0x0000000e0c197207 */ /* 0x000fe20006800000 */
[----:B------:R-:W-:Y:S01]  /*15f0*/  IMAD R82, R18, c[0x0][0x188], RZ ;  /* 0x0000620012527a24 */ /* 0x000fe200078e02ff */
[----:B------:R-:W-:Y:S01]  /*1600*/  SEL R26, R12, R15, !P5 ;  /* 0x0000000f0c1a7207 */ /* 0x000fe20006800000 */
[----:B------:R-:W-:Y:S01]  /*1610*/  IMAD R24, R24, c[0x0][0x190], RZ ;  /* 0x0000640018187a24 */ /* 0x000fe200078e02ff */
[----:B------:R-:W-:Y:S01]  /*1620*/  SEL R27, R12, R19, !P5 ;  /* 0x000000130c1b7207 */ /* 0x000fe20006800000 */
[----:B------:R-:W-:Y:S01]  /*1630*/  IMAD R25, R25, c[0x0][0x190], RZ ;  /* 0x0000640019197a24 */ /* 0x000fe200078e02ff */
[----:B------:R-:W-:Y:S01]  /*1640*/  @!P1 LOP3.LUT R49, RZ, c[0x0][0x178], RZ, 0x33, !PT ;  /* 0x00005e00ff319a12 */ /* 0x000fe200078e33ff */
[----:B------:R-:W-:Y:S01]  /*1650*/  IMAD R26, R26, c[0x0][0x190], RZ ;  /* 0x000064001a1a7a24 */ /* 0x000fe200078e02ff */
[C---:B------:R-:W-:Y:S01]  /*1660*/  SEL R29, R12.reuse, R23, !P5 ;  /* 0x000000170c1d7207 */ /* 0x040fe20006800000 */
[----:B------:R-:W-:Y:S01]  /*1670*/  IMAD R27, R27, c[0x0][0x190], RZ ;  /* 0x000064001b1b7a24 */ /* 0x000fe200078e02ff */
[C---:B------:R-:W-:Y:S01]  /*1680*/  SEL R30, R12.reuse, R17, !P5 ;  /* 0x000000110c1e7207 */ /* 0x040fe20006800000 */
[----:B------:R-:W-:Y:S01]  /*1690*/  IMAD R49, R49, c[0x0][0x184], RZ ;  /* 0x0000610031317a24 */ /* 0x000fe200078e02ff */
[C---:B------:R-:W-:Y:S01]  /*16a0*/  SEL R28, R12.reuse, R21, !P5 ;  /* 0x000000150c1c7207 */ /* 0x040fe20006800000 */
[----:B------:R-:W-:Y:S01]  /*16b0*/  IMAD R103, R29, c[0x0][0x190], RZ ;  /* 0x000064001d677a24 */ /* 0x000fe200078e02ff */
[----:B------:R-:W-:Y:S01]  /*16c0*/  SEL R31, R12, R31, !P5 ;  /* 0x0000001f0c1f7207 */ /* 0x000fe20006800000 */
[----:B------:R-:W-:Y:S01]  /*16d0*/  IMAD R101, R30, c[0x0][0x190], RZ ;  /* 0x000064001e657a24 */ /* 0x000fe200078e02ff */
[----:B------:R-:W-:Y:S01]  /*16e0*/  SEL R33, R12, R33, !P5 ;  /* 0x000000210c217207 */ /* 0x000fe20006800000 */
        /* <DEDUP_REMOVED lines=13> */
[----:B------:R-:W-:Y:S01]  /*17c0*/  SEL R47, R12, R47, !P5 ;  /* 0x0000002f0c2f7207 */ /* 0x000fe20006800000 */
[----:B------:R-:W-:Y:S01]  /*17d0*/  IMAD R43, R43, c[0x0][0x190], RZ ;  /* 0x000064002b2b7a24 */ /* 0x000fe200078e02ff */
[----:B------:R-:W-:Y:S01]  /*17e0*/  LEA R104, P5, R49, c[0x0][0x160], 0x1 ;  /* 0x0000580031687a11 */ /* 0x000fe200078a08ff */
[----:B------:R-:W-:Y:S01]  /*17f0*/  IMAD R45, R45, c[0x0][0x190], RZ ;  /* 0x000064002d2d7a24 */ /* 0x000fe200078e02ff */
[----:B------:R-:W-:Y:S01]  /*1800*/  LEA R30, P4, R24, c[0x0][0x168], 0x1 ;  /* 0x00005a00181e7a11 */ /* 0x000fe200078808ff */
[----:B------:R-:W-:Y:S01]  /*1810*/  IMAD R47, R47, c[0x0][0x190], RZ ;  /* 0x000064002f2f7a24 */ /* 0x000fe200078e02ff */
[----:B------:R-:W-:Y:S01]  /*1820*/  LEA R29, P3, R25, c[0x0][0x168], 0x1 ;  /* 0x00005a00191d7a11 */ /* 0x000fe200078608ff */
[----:B------:R-:W-:Y:S01]  /*1830*/  CS2R R36, SRZ ;  /* 0x0000000000247805 */ /* 0x000fe2000001ff00 */
[----:B------:R-:W-:Y:S01]  /*1840*/  LEA R110, P2, R26, c[0x0][0x168], 0x1 ;  /* 0x00005a001a6e7a11 */ /* 0x000fe200078408ff */
[----:B------:R-:W-:Y:S01]  /*1850*/  CS2R R38, SRZ ;  /* 0x0000000000267805 */ /* 0x000fe2000001ff00 */
[----:B------:R-:W-:Y:S01]  /*1860*/  LEA R108, P1, R27, c[0x0][0x168], 0x1 ;  /* 0x00005a001b6c7a11 */ /* 0x000fe200078208ff */
[----:B------:R-:W-:Y:S01]  /*1870*/  IMAD R84, R16, c[0x0][0x188], RZ ;  /* 0x0000620010547a24 */ /* 0x000fe200078e02ff */
[----:B------:R-:W-:-:S02]  /*1880*/  LEA.HI.X.SX32 R105, R49, c[0x0][0x164], 0x1, P5 ;  /* 0x0000590031697a11 */ /* 0x000fc400028f0eff */
[----:B------:R-:W-:Y:S02]  /*1890*/  LEA.HI.X.SX32 R28, R24, c[0x0][0x16c], 0x1, P4 ;  /* 0x00005b00181c7a11 */ /* 0x000fe400020f0eff */
[----:B------:R-:W-:Y:S02]  /*18a0*/  LEA.HI.X.SX32 R31, R25, c[0x0][0x16c], 0x1, P3 ;  /* 0x00005b00191f7a11 */ /* 0x000fe400018f0eff */
[----:B------:R-:W-:Y:S02]  /*18b0*/  LEA.HI.X.SX32 R111, R26, c[0x0][0x16c], 0x1, P2 ;  /* 0x00005b001a6f7a11 */ /* 0x000fe400010f0eff */
[----:B------:R-:W-:Y:S02]  /*18c0*/  LEA.HI.X.SX32 R109, R27, c[0x0][0x16c], 0x1, P1 ;  /* 0x00005b001b6d7a11 */ /* 0x000fe400008f0eff */
[----:B------:R-:W-:Y:S02]  /*18d0*/  LEA R106, P6, R107, c[0x0][0x168], 0x1 ;  /* 0x00005a006b6a7a11 */ /* 0x000fe400078c08ff */
[----:B------:R-:W-:-:S02]  /*18e0*/  LEA R102, P5, R103, c[0x0][0x168], 0x1 ;  /* 0x00005a0067667a11 */ /* 0x000fc400078a08ff */
[----:B------:R-:W-:Y:S02]  /*18f0*/  LEA R100, P4, R101, c[0x0][0x168], 0x1 ;  /* 0x00005a0065647a11 */ /* 0x000fe400078808ff */
[----:B------:R-:W-:Y:S02]  /*1900*/  LEA R98, P3, R99, c[0x0][0x168], 0x1 ;  /* 0x00005a0063627a11 */ /* 0x000fe400078608ff */
[----:B------:R-:W-:Y:S02]  /*1910*/  LEA R96, P2, R33, c[0x0][0x168], 0x1 ;  /* 0x00005a0021607a11 */ /* 0x000fe400078408ff */
[----:B------:R-:W-:Y:S02]  /*1920*/  LEA R112, P1, R35, c[0x0][0x168], 0x1 ;  /* 0x00005a0023707a11 */ /* 0x000fe400078208ff */
[C---:B------:R-:W-:Y:S02]  /*1930*/  LOP3.LUT R12, R4.reuse, 0x4, RZ, 0xfc, !PT ;  /* 0x00000004040c7812 */ /* 0x040fe400078efcff */
[----:B------:R-:W-:-:S02]  /*1940*/  LOP3.LUT R13, R4, 0x8, RZ, 0xfc, !PT ;  /* 0x00000008040d7812 */ /* 0x000fc400078efcff */
[----:B------:R-:W-:Y:S01]  /*1950*/  LOP3.LUT R14, R4, 0xc, RZ, 0xfc, !PT ;  /* 0x0000000c040e7812 */ /* 0x000fe200078efcff */
[----:B------:R-:W-:Y:S01]  /*1960*/  IMAD R88, R12, c[0x0][0x188], RZ ;  /* 0x000062000c587a24 */ /* 0x000fe200078e02ff */
[C---:B------:R-:W-:Y:S01]  /*1970*/  LOP3.LUT R15, R4.reuse, 0x10, RZ, 0xfc, !PT ;  /* 0x00000010040f7812 */ /* 0x040fe200078efcff */
[----:B------:R-:W-:Y:S01]  /*1980*/  IMAD R87, R13, c[0x0][0x188], RZ ;  /* 0x000062000d577a24 */ /* 0x000fe200078e02ff */
[----:B------:R-:W-:Y:S01]  /*1990*/  LOP3.LUT R17, R4, 0x18, RZ, 0xfc, !PT ;  /* 0x0000001804117812 */ /* 0x000fe200078efcff */
[----:B------:R-:W-:Y:S01]  /*19a0*/  IMAD R86, R14, c[0x0][0x188], RZ ;  /* 0x000062000e567a24 */ /* 0x000fe200078e02ff */
[C---:B------:R-:W-:Y:S01]  /*19b0*/  LOP3.LUT R19, R4.reuse, 0x24, RZ, 0xfc, !PT ;  /* 0x0000002404137812 */ /* 0x040fe200078efcff */
[----:B------:R-:W-:Y:S01]  /*19c0*/  IMAD R85, R15, c[0x0][0x188], RZ ;  /* 0x000062000f557a24 */ /* 0x000fe200078e02ff */
[C---:B------:R-:W-:Y:S01]  /*19d0*/  LOP3.LUT R21, R4.reuse, 0x2c, RZ, 0xfc, !PT ;  /* 0x0000002c04157812 */ /* 0x040fe200078efcff */
[----:B------:R-:W-:Y:S01]  /*19e0*/  IMAD R83, R17, c[0x0][0x188], RZ ;  /* 0x0000620011537a24 */ /* 0x000fe200078e02ff */
[----:B------:R-:W-:Y:S01]  /*19f0*/  LOP3.LUT R23, R4, 0x34, RZ, 0xfc, !PT ;  /* 0x0000003404177812 */ /* 0x000fe200078efcff */
[----:B------:R-:W-:Y:S01]  /*1a00*/  IMAD R81, R19, c[0x0][0x188], RZ ;  /* 0x0000620013517a24 */ /* 0x000fe200078e02ff */
[----:B------:R-:W-:Y:S01]  /*1a10*/  LEA.HI.X.SX32 R107, R107, c[0x0][0x16c], 0x1, P6 ;  /* 0x00005b006b6b7a11 */ /* 0x000fe200030f0eff */
[----:B------:R-:W-:Y:S01]  /*1a20*/  IMAD R79, R21, c[0x0][0x188], RZ ;  /* 0x00006200154f7a24 */ /* 0x000fe200078e02ff */
[----:B------:R-:W-:Y:S01]  /*1a30*/  LEA.HI.X.SX32 R103, R103, c[0x0][0x16c], 0x1, P5 ;  /* 0x00005b0067677a11 */ /* 0x000fe200028f0eff */
[----:B------:R-:W-:Y:S01]  /*1a40*/  IMAD R77, R23, c[0x0][0x188], RZ ;  /* 0x00006200174d7a24 */ /* 0x000fe200078e02ff */
[----:B------:R-:W-:-:S02]  /*1a50*/  LEA.HI.X.SX32 R101, R101, c[0x0][0x16c], 0x1, P4 ;  /* 0x00005b0065657a11 */ /* 0x000fc400020f0eff */
[----:B------:R-:W-:Y:S02]  /*1a60*/  LEA.HI.X.SX32 R99, R99, c[0x0][0x16c], 0x1, P3 ;  /* 0x00005b0063637a11 */ /* 0x000fe400018f0eff */
[----:B------:R-:W-:Y:S02]  /*1a70*/  LEA.HI.X.SX32 R97, R33, c[0x0][0x16c], 0x1, P2 ;  /* 0x00005b0021617a11 */ /* 0x000fe400010f0eff */
[----:B------:R-:W-:Y:S02]  /*1a80*/  LEA.HI.X.SX32 R113, R35, c[0x0][0x16c], 0x1, P1 ;  /* 0x00005b0023717a11 */ /* 0x000fe400008f0eff */
[----:B------:R-:W-:Y:S02]  /*1a90*/  LEA R94, P6, R32, c[0x0][0x168], 0x1 ;  /* 0x00005a00205e7a11 */ /* 0x000fe400078c08ff */
[----:B------:R-:W-:Y:S02]  /*1aa0*/  LEA R69, P5, R34, c[0x0][0x168], 0x1 ;  /* 0x00005a0022457a11 */ /* 0x000fe400078a08ff */
[----:B------:R-:W-:-:S02]  /*1ab0*/  LEA R62, P4, R41, c[0x0][0x168], 0x1 ;  /* 0x00005a00293e7a11 */ /* 0x000fc400078808ff */
[----:B------:R-:W-:Y:S02]  /*1ac0*/  LEA R64, P3, R43, c[0x0][0x168], 0x1 ;  /* 0x00005a002b407a11 */ /* 0x000fe400078608ff */
[----:B------:R-:W-:Y:S02]  /*1ad0*/  LEA R58, P2, R45, c[0x0][0x168], 0x1 ;  /* 0x00005a002d3a7a11 */ /* 0x000fe400078408ff */
[----:B------:R-:W-:Y:S02]  /*1ae0*/  LEA R60, P1, R47, c[0x0][0x168], 0x1 ;  /* 0x00005a002f3c7a11 */ /* 0x000fe400078208ff */
[----:B------:R-:W-:Y:S02]  /*1af0*/  LOP3.LUT R91, R9, 0x60, RZ, 0x3c, !PT ;  /* 0x00000060095b7812 */ /* 0x000fe400078e3cff */
[----:B------:R-:W-:Y:S02]  /*1b00*/  LOP3.LUT R92, R10, 0x40, RZ, 0x3c, !PT ;  /* 0x000000400a5c7812 */ /* 0x000fe400078e3cff */
[----:B------:R-:W-:-:S02]  /*1b10*/  LEA.HI.X.SX32 R95, R32, c[0x0][0x16c], 0x1, P6 ;  /* 0x00005b00205f7a11 */ /* 0x000fc400030f0eff */
[----:B------:R-:W-:Y:S02]  /*1b20*/  LEA.HI.X.SX32 R68, R34, c[0x0][0x16c], 0x1, P5 ;  /* 0x00005b0022447a11 */ /* 0x000fe400028f0eff */
[----:B------:R-:W-:Y:S02]  /*1b30*/  LEA.HI.X.SX32 R63, R41, c[0x0][0x16c], 0x1, P4 ;  /* 0x00005b00293f7a11 */ /* 0x000fe400020f0eff */
[----:B------:R-:W-:Y:S02]  /*1b40*/  LEA.HI.X.SX32 R65, R43, c[0x0][0x16c], 0x1, P3 ;  /* 0x00005b002b417a11 */ /* 0x000fe400018f0eff */
[----:B------:R-:W-:Y:S02]  /*1b50*/  LEA.HI.X.SX32 R59, R45, c[0x0][0x16c], 0x1, P2 ;  /* 0x00005b002d3b7a11 */ /* 0x000fe400010f0eff */
[----:B------:R-:W-:Y:S02]  /*1b60*/  LEA.HI.X.SX32 R61, R47, c[0x0][0x16c], 0x1, P1 ;  /* 0x00005b002f3d7a11 */ /* 0x000fe400008f0eff */
.L_x_1:
[----:B------:R-:W-:Y:S01]  /*1b70*/  ISETP.GE.AND P1, PT, R4, UR4, PT ;  /* 0x0000000404007c0c */ /* 0x000fe2000bf26270 */
[----:B------:R-:W-:Y:S01]  /*1b80*/  IMAD.WIDE R24, R71, 0x2, R104 ;  /* 0x0000000247187825 */ /* 0x000fe200078e0268 */
[----:B------:R-:W-:-:S02]  /*1b90*/  ISETP.GE.AND P2, PT, R13, UR4, PT ;  /* 0x000000040d007c0c */ /* 0x000fc4000bf46270 */
[----:B------:R-:W-:Y:S02]  /*1ba0*/  PRMT R116, RZ, 0x7610, R116 ;  /* 0x00007610ff747816 */ /* 0x000fe40000000074 */
[----:B------:R-:W-:-:S07]  /*1bb0*/  PRMT R114, RZ, 0x7610, R114 ;  /* 0x00007610ff727816 */ /* 0x000fce0000000072 */
[----:B------:R0:W2:Y:S01]  /*1bc0*/  @!P1 LDG.E.U16 R116, [R24.64] ;  /* 0x0000000618749981 */ /* 0x0000a2000c1e1500 */
[----:B------:R-:W-:Y:S01]  /*1bd0*/  ISETP.GE.AND P1, PT, R15, UR4, PT ;  /* 0x000000040f007c0c */ /* 0x000fe2000bf26270 */
[----:B0-----:R-:W-:-:S05]  /*1be0*/  IMAD.WIDE R24, R87, 0x2, R104 ;  /* 0x0000000257187825 */ /* 0x001fca00078e0268 */
[----:B------:R0:W3:Y:S01]  /*1bf0*/  @!P2 LDG.E.U16 R114, [R24.64] ;  /* 0x000000061872a981 */ /* 0x0000e2000c1e1500 */
[----:B------:R-:W-:Y:S01]  /*1c00*/  ISETP.GE.AND P2, PT, R17, UR4, PT ;  /* 0x0000000411007c0c */ /* 0x000fe2000bf46270 */
[----:B------:R-:W-:Y:S01]  /*1c10*/  IMAD.WIDE R26, R85, 0x2, R104 ;  /* 0x00000002551a7825 */ /* 0x000fe200078e0268 */
[----:B0-----:R-:W-:Y:S02]  /*1c20*/  PRMT R24, RZ, 0x7610, R24 ;  /* 0x00007610ff187816 */ /* 0x001fe40000000018 */
[----:B------:R-:W-:-:S04]  /*1c30*/  PRMT R25, RZ, 0x7610, R25 ;  /* 0x00007610ff197816 */ /* 0x000fc80000000019 */
[----:B------:R0:W4:Y:S02]  /*1c40*/  @!P1 LDG.E.U16 R24, [R26.64] ;  /* 0x000000061a189981 */ /* 0x000124000c1e1500 */
[----:B0-----:R-:W-:-:S05]  /*1c50*/  IMAD.WIDE R26, R83, 0x2, R104 ;  /* 0x00000002531a7825 */ /* 0x001fca00078e0268 */
[----:B------:R0:W5:Y:S01]  /*1c60*/  @!P2 LDG.E.U16 R25, [R26.64] ;  /* 0x000000061a19a981 */ /* 0x000162000c1e1500 */
[----:B------:R-:W-:Y:S01]  /*1c70*/  ISETP.GE.AND P3, PT, R16, UR4, PT ;  /* 0x0000000410007c0c */ /* 0x000fe2000bf66270 */
[----:B------:R-:W-:Y:S01]  /*1c80*/  IMAD.WIDE R42, R84, 0x2, R104 ;  /* 0x00000002542a7825 */ /* 0x000fe200078e0268 */
[----:B------:R-:W-:Y:S02]  /*1c90*/  ISETP.GE.AND P1, PT, R12, UR4, PT ;  /* 0x000000040c007c0c */ /* 0x000fe4000bf26270 */
[----:B------:R-:W-:Y:S01]  /*1ca0*/  PRMT R32, RZ, 0x7610, R32 ;  /* 0x00007610ff207816 */ /* 0x000fe20000000020 */
[--C-:B------:R-:W-:Y:S01]  /*1cb0*/  IMAD.WIDE R34, R88, 0x2, R104.reuse ;  /* 0x0000000258227825 */ /* 0x100fe200078e0268 */
[----:B------:R-:W-:Y:S02]  /*1cc0*/  ISETP.GE.AND P2, PT, R14, UR4, PT ;  /* 0x000000040e007c0c */ /* 0x000fe4000bf46270 */
[----:B------:R-:W-:Y:S01]  /*1cd0*/  ISETP.GE.AND P4, PT, R18, UR4, PT ;  /* 0x0000000412007c0c */ /* 0x000fe2000bf86270 */
[----:B------:R-:W-:Y:S01]  /*1ce0*/  IMAD.WIDE R40, R86, 0x2, R104 ;  /* 0x0000000256287825 */ /* 0x000fe200078e0268 */
[----:B0-----:R-:W-:-:S02]  /*1cf0*/  PRMT R26, RZ, 0x7610, R26 ;  /* 0x00007610ff1a7816 */ /* 0x001fc4000000001a */
[----:B------:R-:W-:Y:S01]  /*1d00*/  ISETP.GE.AND P5, PT, R19, UR4, PT ;  /* 0x0000000413007c0c */ /* 0x000fe2000bfa6270 */
[----:B------:R0:W5:Y:S01]  /*1d10*/  @!P3 LDG.E.U16 R32, [R42.64] ;  /* 0x000000062a20b981 */ /* 0x000162000c1e1500 */
[----:B------:R-:W-:Y:S02]  /*1d20*/  ISETP.GE.AND P3, PT, R3, UR4, PT ;  /* 0x0000000403007c0c */ /* 0x000fe4000bf66270 */
[----:B------:R-:W-:Y:S01]  /*1d30*/  PRMT R27, RZ, 0x7610, R27 ;  /* 0x00007610ff1b7816 */ /* 0x000fe2000000001b */
[----:B------:R1:W5:Y:S01]  /*1d40*/  @!P1 LDG.E.U16 R26, [R34.64] ;  /* 0x00000006221a9981 */ /* 0x000362000c1e1500 */
[----:B------:R-:W-:Y:S01]  /*1d50*/  ISETP.GE.AND P1, PT, R21, UR4, PT ;  /* 0x0000000415007c0c */ /* 0x000fe2000bf26270 */
[----:B------:R-:W-:Y:S01]  /*1d60*/  IMAD.WIDE R44, R82, 0x2, R104 ;  /* 0x00000002522c7825 */ /* 0x000fe200078e0268 */
[----:B------:R-:W-:Y:S02]  /*1d70*/  PRMT R33, RZ, 0x7610, R33 ;  /* 0x00007610ff217816 */ /* 0x000fe40000000021 */
[----:B------:R1:W5:Y:S01]  /*1d80*/  @!P2 LDG.E.U16 R27, [R40.64] ;  /* 0x00000006281ba981 */ /* 0x000362000c1e1500 */
[----:B------:R-:W-:Y:S01]  /*1d90*/  ISETP.GE.AND P6, PT, R20, UR4, PT ;  /* 0x0000000414007c0c */ /* 0x000fe2000bfc6270 */
[----:B0-----:R-:W-:Y:S01]  /*1da0*/  IMAD.WIDE R42, R70, 0x2, R104 ;  /* 0x00000002462a7825 */ /* 0x001fe200078e0268 */
[----:B------:R-:W-:-:S02]  /*1db0*/  ISETP.GE.AND P2, PT, R22, UR4, PT ;  /* 0x0000000416007c0c */ /* 0x000fc4000bf46270 */
[----:B-1----:R-:W-:Y:S01]  /*1dc0*/  PRMT R34, RZ, 0x7610, R34 ;  /* 0x00007610ff227816 */ /* 0x002fe20000000022 */
[----:B------:R-:W-:Y:S01]  /*1dd0*/  IMAD.WIDE R46, R81, 0x2, R104 ;  /* 0x00000002512e7825 */ /* 0x000fe200078e0268 */
[----:B------:R-:W-:Y:S01]  /*1de0*/  PRMT R35, RZ, 0x7610, R35 ;  /* 0x00007610ff237816 */ /* 0x000fe20000000023 */
[----:B------:R0:W5:Y:S01]  /*1df0*/  @!P3 LDG.E.U16 R33, [R42.64] ;  /* 0x000000062a21b981 */ /* 0x000162000c1e1500 */
[----:B------:R-:W-:Y:S02]  /*1e00*/  ISETP.GE.AND P3, PT, R23, UR4, PT ;  /* 0x0000000417007c0c */ /* 0x000fe4000bf66270 */
[----:B------:R-:W-:Y:S01]  /*1e10*/  PRMT R41, RZ, 0x7610, R41 ;  /* 0x00007610ff297816 */ /* 0x000fe20000000029 */
[----:B------:R1:W5:Y:S01]  /*1e20*/  @!P4 LDG.E.U16 R34, [R44.64] ;  /* 0x000000062c22c981 */ /* 0x000362000c1e1500 */
[----:B------:R-:W-:-:S03]  /*1e30*/  ISETP.GE.AND P4, PT, R56, UR4, PT ;  /* 0x0000000438007c0c */ /* 0x000fc6000bf86270 */
[----:B------:R1:W5:Y:S01]  /*1e40*/  @!P5 LDG.E.U16 R35, [R46.64] ;  /* 0x000000062e23d981 */ /* 0x000362000c1e1500 */
[----:B------:R-:W-:Y:S01]  /*1e50*/  ISETP.GE.AND P5, PT, R57, UR4, PT ;  /* 0x0000000439007c0c */ /* 0x000fe2000bfa6270 */
[----:B------:R-:W-:Y:S01]  /*1e60*/  IMAD.WIDE R48, R80, 0x2, R104 ;  /* 0x0000000250307825 */ /* 0x000fe200078e0268 */
[----:B------:R-:W-:Y:S02]  /*1e70*/  PRMT R40, RZ, 0x7610, R40 ;  /* 0x00007610ff287816 */ /* 0x000fe40000000028 */
[----:B0-----:R-:W-:Y:S01]  /*1e80*/  PRMT R42, RZ, 0x7610, R42 ;  /* 0x00007610ff2a7816 */ /* 0x001fe2000000002a */
[----:B-1----:R-:W-:Y:S01]  /*1e90*/  IMAD.WIDE R44, R79, 0x2, R104 ;  /* 0x000000024f2c7825 */ /* 0x002fe200078e0268 */
[----:B------:R-:W-:Y:S02]  /*1ea0*/  PRMT R43, RZ, 0x7610, R43 ;  /* 0x00007610ff2b7816 */ /* 0x000fe4000000002b */
[----:B------:R0:W5:Y:S01]  /*1eb0*/  @!P6 LDG.E.U16 R40, [R48.64] ;  /* 0x000000063028e981 */ /* 0x000162000c1e1500 */
[----:B------:R-:W-:-:S03]  /*1ec0*/  IMAD.WIDE R46, R78, 0x2, R104 ;  /* 0x000000024e2e7825 */ /* 0x000fc600078e0268 */
[----:B------:R1:W5:Y:S01]  /*1ed0*/  @!P1 LDG.E.U16 R41, [R44.64] ;  /* 0x000000062c299981 */ /* 0x000362000c1e1500 */
[----:B------:R-:W-:-:S03]  /*1ee0*/  IMAD.WIDE R50, R75, 0x2, R104 ;  /* 0x000000024b327825 */ /* 0x000fc600078e0268 */
[----:B------:R1:W5:Y:S01]  /*1ef0*/  @!P2 LDG.E.U16 R42, [R46.64] ;  /* 0x000000062e2aa981 */ /* 0x000362000c1e1500 */
[----:B0-----:R-:W-:Y:S01]  /*1f00*/  IMAD.WIDE R48, R76, 0x2, R104 ;  /* 0x000000024c307825 */ /* 0x001fe200078e0268 */
[----:B-1----:R-:W-:Y:S02]  /*1f10*/  PRMT R44, RZ, 0x7610, R44 ;  /* 0x00007610ff2c7816 */ /* 0x002fe4000000002c */
[----:B------:R-:W-:Y:S01]  /*1f20*/  PRMT R45, RZ, 0x7610, R45 ;  /* 0x00007610ff2d7816 */ /* 0x000fe2000000002d */
[----:B------:R-:W-:-:S03]  /*1f30*/  IMAD.WIDE R46, R77, 0x2, R104 ;  /* 0x000000024d2e7825 */ /* 0x000fc600078e0268 */
[----:B------:R0:W5:Y:S04]  /*1f40*/  @!P4 LDG.E.U16 R44, [R48.64] ;  /* 0x00000006302cc981 */ /* 0x000168000c1e1500 */
[----:B------:R1:W5:Y:S04]  /*1f50*/  @!P3 LDG.E.U16 R43, [R46.64] ;  /* 0x000000062e2bb981 */ /* 0x000368000c1e1500 */
[----:B------:R1:W5:Y:S04]  /*1f60*/  @!P5 LDG.E.U16 R45, [R50.64] ;  /* 0x00000006322dd981 */ /* 0x000368000c1e1500 */
[----:B------:R-:W-:Y:S01]  /*1f70*/  BAR.SYNC.DEFER_BLOCKING 0x0 ;  /* 0x0000000000007b1d */ /* 0x000fe20000010000 */
[----:B------:R-:W-:Y:S01]  /*1f80*/  ISETP.GE.AND P1, PT, R8, UR4, PT ;  /* 0x0000000408007c0c */ /* 0x000fe2000bf26270 */
[----:B0-----:R-:W-:Y:S01]  /*1f90*/  IMAD.WIDE R48, R74, 0x2, R58 ;  /* 0x000000024a307825 */ /* 0x001fe200078e023a */
[----:B-1----:R-:W-:-:S02]  /*1fa0*/  PRMT R47, RZ, 0x7610, R47 ;  /* 0x00007610ff2f7816 */ /* 0x002fc4000000002f */
[----:B------:R-:W-:Y:S01]  /*1fb0*/  PRMT R46, RZ, 0x7610, R46 ;  /* 0x00007610ff2e7816 */ /* 0x000fe2000000002e */
[----:B------:R-:W-:-:S04]  /*1fc0*/  IMAD.WIDE R50, R74, 0x2, R60 ;  /* 0x000000024a327825 */ /* 0x000fc800078e023c */
[----:B------:R-:W-:-:S04]  /*1fd0*/  IMAD.WIDE R66, R74, 0x2, R62 ;  /* 0x000000024a427825 */ /* 0x000fc800078e023e */
[----:B------:R0:W5:Y:S04]  /*1fe0*/  @!P1 LDG.E.U16 R47, [R48.64] ;  /* 0x00000006302f9981 */ /* 0x000168000c1e1500 */
[----:B------:R1:W5:Y:S01]  /*1ff0*/  @!P1 LDG.E.U16 R46, [R50.64] ;  /* 0x00000006322e9981 */ /* 0x000362000c1e1500 */
[----:B0-----:R-:W-:Y:S02]  /*2000*/  PRMT R49, RZ, 0x7610, R49 ;  /* 0x00007610ff317816 */ /* 0x001fe40000000031 */
[----:B------:R-:W-:Y:S01]  /*2010*/  PRMT R48, RZ, 0x7610, R48 ;  /* 0x00007610ff307816 */ /* 0x000fe20000000030 */
[----:B-1----:R-:W-:-:S03]  /*2020*/  IMAD.WIDE R50, R74, 0x2, R64 ;  /* 0x000000024a327825 */ /* 0x002fc600078e0240 */
[----:B------:R0:W5:Y:S04]  /*2030*/  @!P1 LDG.E.U16 R49, [R66.64] ;  /* 0x0000000642319981 */ /* 0x000168000c1e1500 */
[----:B------:R1:W5:Y:S01]  /*2040*/  @!P1 LDG.E.U16 R48, [R50.64] ;  /* 0x0000000632309981 */ /* 0x000362000c1e1500 */
[----:B0-----:R-:W-:Y:S02]  /*2050*/  IMAD.MOV.U32 R66, RZ, RZ, R69 ;  /* 0x000000ffff427224 */ /* 0x001fe400078e0045 */
[----:B------:R-:W-:Y:S01]  /*2060*/  IMAD.MOV.U32 R67, RZ, RZ, R68 ;  /* 0x000000ffff437224 */ /* 0x000fe200078e0044 */
[----:B-1----:R-:W-:-:S03]  /*2070*/  PRMT R50, RZ, 0x7610, R50 ;  /* 0x00007610ff327816 */ /* 0x002fc60000000032 */
[----:B------:R-:W-:Y:S01]  /*2080*/  IMAD.WIDE R68, R74, 0x2, R66 ;  /* 0x000000024a447825 */ /* 0x000fe200078e0242 */
[----:B------:R-:W-:-:S04]  /*2090*/  PRMT R51, RZ, 0x7610, R51 ;  /* 0x00007610ff337816 */ /* 0x000fc80000000033 */
[----:B------:R0:W5:Y:S02]  /*20a0*/  @!P1 LDG.E.U16 R50, [R68.64] ;  /* 0x0000000644329981 */ /* 0x000164000c1e1500 */
[----:B0-----:R-:W-:Y:S02]  /*20b0*/  IMAD.MOV.U32 R68, RZ, RZ, R94 ;  /* 0x000000ffff447224 */ /* 0x001fe400078e005e */
[----:B------:R-:W-:-:S04]  /*20c0*/  IMAD.MOV.U32 R69, RZ, RZ, R95 ;  /* 0x000000ffff457224 */ /* 0x000fc800078e005f */
[----:B------:R-:W-:-:S05]  /*20d0*/  IMAD.WIDE R94, R74, 0x2, R68 ;  /* 0x000000024a5e7825 */ /* 0x000fca00078e0244 */
[----:B------:R0:W5:Y:S02]  /*20e0*/  @!P1 LDG.E.U16 R51, [R94.64] ;  /* 0x000000065e339981 */ /* 0x000164000c1e1500 */
[--C-:B0-----:R-:W-:Y:S02]  /*20f0*/  IMAD.MOV.U32 R94, RZ, RZ, R112.reuse ;  /* 0x000000ffff5e7224 */ /* 0x101fe400078e0070 */
[----:B------:R-:W-:Y:S01]  /*2100*/  IMAD.MOV.U32 R95, RZ, RZ, R113 ;  /* 0x000000ffff5f7224 */ /* 0x000fe200078e0071 */
[----:B------:R-:W-:-:S03]  /*2110*/  PRMT R112, RZ, 0x7610, R112 ;  /* 0x00007610ff707816 */ /* 0x000fc60000000070 */
[----:B------:R-:W-:Y:S01]  /*2120*/  IMAD.WIDE R118, R74, 0x2, R94 ;  /* 0x000000024a767825 */ /* 0x000fe200078e025e */
[----:B------:R-:W-:-:S04]  /*2130*/  PRMT R113, RZ, 0x7610, R113 ;  /* 0x00007610ff717816 */ /* 0x000fc80000000071 */
[----:B------:R0:W5:Y:S01]  /*2140*/  @!P1 LDG.E.U16 R112, [R118.64] ;  /* 0x0000000676709981 */ /* 0x000162000c1e1500 */
[----:B------:R-:W-:Y:S01]  /*2150*/  PRMT R115, RZ, 0x7610, R115 ;  /* 0x00007610ff737816 */ /* 0x000fe20000000073 */
[----:B0-----:R-:W-:-:S05]  /*2160*/  IMAD.WIDE R118, R74, 0x2, R96 ;  /* 0x000000024a767825 */ /* 0x001fca00078e0260 */
[----:B------:R0:W5:Y:S01]  /*2170*/  @!P1 LDG.E.U16 R113, [R118.64] ;  /* 0x0000000676719981 */ /* 0x000162000c1e1500 */
[----:B------:R-:W-:Y:S01]  /*2180*/  PRMT R117, RZ, 0x7610, R117 ;  /* 0x00007610ff757816 */ /* 0x000fe20000000075 */
[----:B0-----:R-:W-:-:S05]  /*2190*/  IMAD.WIDE R118, R74, 0x2, R98 ;  /* 0x000000024a767825 */ /* 0x001fca00078e0262 */
[----:B------:R0:W5:Y:S01]  /*21a0*/  @!P1 LDG.E.U16 R115, [R118.64] ;  /* 0x0000000676739981 */ /* 0x000162000c1e1500 */
[----:B------:R-:W-:-:S04]  /*21b0*/  IMAD.WIDE R120, R74, 0x2, R102 ;  /* 0x000000024a787825 */ /* 0x000fc800078e0266 */
[----:B0-----:R-:W-:-:S05]  /*21c0*/  IMAD.WIDE R118, R74, 0x2, R100 ;  /* 0x000000024a767825 */ /* 0x001fca00078e0264 */
[----:B------:R0:W5:Y:S02]  /*21d0*/  @!P1 LDG.E.U16 R117, [R118.64] ;  /* 0x0000000676759981 */ /* 0x000164000c1e1500 */
[----:B0-----:R-:W-:Y:S02]  /*21e0*/  PRMT R118, RZ, 0x7610, R118 ;  /* 0x00007610ff767816 */ /* 0x001fe40000000076 */
[----:B------:R-:W-:-:S04]  /*21f0*/  PRMT R119, RZ, 0x7610, R119 ;  /* 0x00007610ff777816 */ /* 0x000fc80000000077 */
[----:B------:R0:W5:Y:S02]  /*2200*/  @!P1 LDG.E.U16 R118, [R120.64] ;  /* 0x0000000678769981 */ /* 0x000164000c1e1500 */
[C---:B0-----:R-:W-:Y:S02]  /*2210*/  IMAD.WIDE R120, R74.reuse, 0x2, R106 ;  /* 0x000000024a787825 */ /* 0x041fe400078e026a */
[----:B--2---:R0:W-:Y:S04]  /*2220*/  STS.U16 [R9], R116 ;  /* 0x0000007409007388 */ /* 0x0041e80000000400 */
[----:B------:R1:W2:Y:S01]  /*2230*/  @!P1 LDG.E.U16 R119, [R120.64] ;  /* 0x0000000678779981 */ /* 0x0002a2000c1e1500 */
[----:B0-----:R-:W-:Y:S01]  /*2240*/  PRMT R116, RZ, 0x7610, R116 ;  /* 0x00007610ff747816 */ /* 0x001fe20000000074 */
[----:B-1----:R-:W-:-:S02]  /*2250*/  IMAD.WIDE R120, R74, 0x2, R108 ;  /* 0x000000024a787825 */ /* 0x002fc400078e026c */
[----:B---3--:R0:W-:Y:S04]  /*2260*/  STS.U16 [R9+0x200], R114 ;  /* 0x0002007209007388 */ /* 0x0081e80000000400 */
[----:B------:R1:W3:Y:S01]  /*2270*/  @!P1 LDG.E.U16 R116, [R120.64] ;  /* 0x0000000678749981 */ /* 0x0002e2000c1e1500 */
[----:B0-----:R-:W-:Y:S01]  /*2280*/  PRMT R114, RZ, 0x7610, R114 ;  /* 0x00007610ff727816 */ /* 0x001fe20000000072 */
[----:B-1----:R-:W-:Y:S01]  /*2290*/  IMAD.WIDE R120, R74, 0x2, R110 ;  /* 0x000000024a787825 */ /* 0x002fe200078e026e */
[----:B------:R-:W-:-:S04]  /*22a0*/  PRMT R125, RZ, 0x7610, R125 ;  /* 0x00007610ff7d7816 */ /* 0x000fc8000000007d */
[----:B------:R0:W2:Y:S02]  /*22b0*/  @!P1 LDG.E.U16 R114, [R120.64] ;  /* 0x0000000678729981 */ /* 0x0000a4000c1e1500 */
[----:B0-----:R-:W-:Y:S02]  /*22c0*/  IMAD.MOV.U32 R120, RZ, RZ, R29 ;  /* 0x000000ffff787224 */ /* 0x001fe400078e001d */
[----:B------:R-:W-:-:S04]  /*22d0*/  IMAD.MOV.U32 R121, RZ, RZ, R31 ;  /* 0x000000ffff797224 */ /* 0x000fc800078e001f */
[----:B------:R-:W-:Y:S01]  /*22e0*/  IMAD.WIDE R122, R74, 0x2, R120 ;  /* 0x000000024a7a7825 */ /* 0x000fe200078e0278 */
[----:B----4-:R-:W-:Y:S04]  /*22f0*/  STS.U16 [R9+0x400], R24 ;  /* 0x0004001809007388 */ /* 0x010fe80000000400 */
[----:B------:R0:W4:Y:S01]  /*2300*/  @!P1 LDG.E.U16 R125, [R122.64] ;  /* 0x000000067a7d9981 */ /* 0x000122000c1e1500 */
[----:B------:R-:W-:-:S03]  /*2310*/  PRMT R124, RZ, 0x7610, R124 ;  /* 0x00007610ff7c7816 */ /* 0x000fc6000000007c */
[----:B-----5:R1:W-:Y:S01]  /*2320*/  STS.U16 [R9+0x600], R25 ;  /* 0x0006001909007388 */ /* 0x0203e20000000400 */
[----:B0-----:R-:W-:Y:S02]  /*2330*/  IMAD.MOV.U32 R122, RZ, RZ, R30 ;  /* 0x000000ffff7a7224 */ /* 0x001fe400078e001e */
[----:B------:R-:W-:-:S04]  /*2340*/  IMAD.MOV.U32 R123, RZ, RZ, R28 ;  /* 0x000000ffff7b7224 */ /* 0x000fc800078e001c */
[----:B-1----:R-:W-:-:S05]  /*2350*/  IMAD.WIDE R24, R74, 0x2, R122 ;  /* 0x000000024a187825 */ /* 0x002fca00078e027a */
[----:B------:R-:W5:Y:S04]  /*2360*/  @!P1 LDG.E.U16 R124, [R24.64] ;  /* 0x00000006187c9981 */ /* 0x000f68000c1e1500 */
[----:B------:R-:W-:Y:S04]  /*2370*/  STS.U16 [R9+0x800], R34 ;  /* 0x0008002209007388 */ /* 0x000fe80000000400 */
        /* <DEDUP_REMOVED lines=14> */
[----:B---3--:R-:W-:Y:S04]  /*2460*/  STS.U16 [R9+0x1c00], R116 ;  /* 0x001c007409007388 */ /* 0x008fe80000000400 */
[----:B------:R-:W-:Y:S04]  /*2470*/  STS.U16 [R89+0x1100], R47 ;  /* 0x0011002f59007388 */ /* 0x000fe80000000400 */
[----:B------:R-:W-:Y:S04]  /*2480*/  STS.U16 [R89+0x1500], R51 ;  /* 0x0015003359007388 */ /* 0x000fe80000000400 */
[----:B------:R-:W-:Y:S04]  /*2490*/  STS.U16 [R89+0x1900], R117 ;  /* 0x0019007559007388 */ /* 0x000fe80000000400 */
[----:B--2---:R-:W-:Y:S04]  /*24a0*/  STS.U16 [R89+0x1d00], R114 ;  /* 0x001d007259007388 */ /* 0x004fe80000000400 */
[----:B------:R-:W-:Y:S04]  /*24b0*/  STS.U16 [R90+0x1200], R48 ;  /* 0x001200305a007388 */ /* 0x000fe80000000400 */
[----:B------:R-:W-:Y:S04]  /*24c0*/  STS.U16 [R90+0x1600], R112 ;  /* 0x001600705a007388 */ /* 0x000fe80000000400 */
[----:B------:R-:W-:Y:S04]  /*24d0*/  STS.U16 [R90+0x1a00], R118 ;  /* 0x001a00765a007388 */ /* 0x000fe80000000400 */
[----:B----4-:R-:W-:Y:S04]  /*24e0*/  STS.U16 [R90+0x1e00], R125 ;  /* 0x001e007d5a007388 */ /* 0x010fe80000000400 */
[----:B------:R-:W-:Y:S04]  /*24f0*/  STS.U16 [R91+0x1300], R49 ;  /* 0x001300315b007388 */ /* 0x000fe80000000400 */
[----:B------:R-:W-:Y:S04]  /*2500*/  STS.U16 [R91+0x1700], R113 ;  /* 0x001700715b007388 */ /* 0x000fe80000000400 */
[----:B------:R-:W-:Y:S04]  /*2510*/  STS.U16 [R91+0x1b00], R119 ;  /* 0x001b00775b007388 */ /* 0x000fe80000000400 */
[----:B-----5:R-:W-:Y:S04]  /*2520*/  STS.U16 [R91+0x1f00], R124 ;  /* 0x001f007c5b007388 */ /* 0x020fe80000000400 */
[----:B------:R-:W-:Y:S06]  /*2530*/  BAR.SYNC.DEFER_BLOCKING 0x0 ;  /* 0x0000000000007b1d */ /* 0x000fec0000010000 */
[----:B------:R-:W-:Y:S04]  /*2540*/  LDSM.16.MT88.4 R48, [R11] ;  /* 0x000000000b30783b */ /* 0x000fe80000004200 */
[----:B------:R-:W0:Y:S04]  /*2550*/  LDSM.16.M88.4 R24, [R10+0x1000] ;  /* 0x001000000a18783b */ /* 0x000e280000000200 */
[----:B------:R-:W1:Y:S04]  /*2560*/  LDSM.16.M88.4 R28, [R10+0x1800] ;  /* 0x001800000a1c783b */ /* 0x000e680000000200 */
[----:B------:R-:W2:Y:S04]  /*2570*/  LDSM.16.MT88.4 R32, [R11+0x400] ;  /* 0x000400000b20783b */ /* 0x000ea80000004200 */
[----:B------:R-:W-:Y:S04]  /*2580*/  LDSM.16.MT88.4 R40, [R11+0x800] ;  /* 0x000800000b28783b */ /* 0x000fe80000004200 */
[----:B------:R-:W3:Y:S01]  /*2590*/  LDSM.16.M88.4 R44, [R92+0x1000] ;  /* 0x001000005c2c783b */ /* 0x000ee20000000200 */
[C---:B0-----:R-:W-:Y:S08]  /*25a0*/  HMMA.16816.F32.BF16 R36, R48.reuse, R24, R36 ;  /* 0x000000183024723c */ /* 0x041ff00000041824 */
[----:B-1----:R-:W-:Y:S01]  /*25b0*/  HMMA.16816.F32.BF16 R52, R48, R28, R52 ;  /* 0x0000001c3034723c */ /* 0x002fe20000041834 */
[----:B------:R-:W0:-:S15]  /*25c0*/  LDSM.16.M88.4 R48, [R92+0x1800] ;  /* 0x001800005c30783b */ /* 0x000e1e0000000200 */
[C---:B--2---:R-:W-:Y:S01]  /*25d0*/  HMMA.16816.F32.BF16 R36, R32.reuse, R26, R36 ;  /* 0x0000001a2024723c */ /* 0x044fe20000041824 */
[----:B------:R-:W1:Y:S07]  /*25e0*/  LDSM.16.MT88.4 R24, [R11+0xc00] ;  /* 0x000c00000b18783b */ /* 0x000e6e0000004200 */
[----:B------:R-:W-:Y:S01]  /*25f0*/  HMMA.16816.F32.BF16 R52, R32, R30, R52 ;  /* 0x0000001e2034723c */ /* 0x000fe20000041834 */
[----:B------:R-:W-:-:S15]  /*2600*/  IADD3 R93, R93, -0x1, RZ ;  /* 0xffffffff5d5d7810 */ /* 0x000fde0007ffe0ff */
[C---:B---3--:R-:W-:Y:S08]  /*2610*/  HMMA.16816.F32.BF16 R36, R40.reuse, R44, R36 ;  /* 0x0000002c2824723c */ /* 0x048ff00000041824 */
[----:B0-----:R-:W-:Y:S01]  /*2620*/  HMMA.16816.F32.BF16 R52, R40, R48, R52 ;  /* 0x000000302834723c */ /* 0x001fe20000041834 */
[----:B------:R-:W-:Y:S01]  /*2630*/  ISETP.NE.U32.AND P1, PT, R93, RZ, PT ;  /* 0x000000ff5d00720c */ /* 0x000fe20003f25070 */
[----:B------:R-:W-:Y:S01]  /*2640*/  IMAD.WIDE R94, R72, 0x2, R94 ;  /* 0x00000002485e7825 */ /* 0x000fe200078e025e */
[----:B------:R-:W-:-:S03]  /*2650*/  UIADD3 UR4, UR4, -0x40, URZ ;  /* 0xffffffc004047890 */ /* 0x000fc6000fffe03f */
[----:B------:R-:W-:-:S04]  /*2660*/  IMAD.WIDE R68, R72, 0x2, R68 ;  /* 0x0000000248447825 */ /* 0x000fc800078e0244 */
[----:B------:R-:W-:-:S04]  /*2670*/  IMAD.WIDE R122, R72, 0x2, R122 ;  /* 0x00000002487a7825 */ /* 0x000fc800078e027a */
[C---:B------:R-:W-:Y:S02]  /*2680*/  IMAD.WIDE R120, R72.reuse, 0x2, R120 ;  /* 0x0000000248787825 */ /* 0x040fe400078e0278 */
[----:B-1----:R-:W-:Y:S02]  /*2690*/  HMMA.16816.F32.BF16 R36, R24, R46, R36 ;  /* 0x0000002e1824723c */ /* 0x002fe40000041824 */
[----:B------:R-:W-:-:S04]  /*26a0*/  IMAD.WIDE R66, R72, 0x2, R66 ;  /* 0x0000000248427825 */ /* 0x000fc800078e0242 */
[----:B------:R-:W-:Y:S02]  /*26b0*/  IMAD.MOV.U32 R112, RZ, RZ, R94 ;  /* 0x000000ffff707224 */ /* 0x000fe400078e005e */
[----:B------:R-:W-:Y:S01]  /*26c0*/  HMMA.16816.F32.BF16 R52, R24, R50, R52 ;  /* 0x000000321834723c */ /* 0x000fe20000041834 */
[----:B------:R-:W-:Y:S02]  /*26d0*/  IMAD.MOV.U32 R113, RZ, RZ, R95 ;  /* 0x000000ffff717224 */ /* 0x000fe400078e005f */
[----:B------:R-:W-:Y:S02]  /*26e0*/  IMAD.MOV.U32 R94, RZ, RZ, R68 ;  /* 0x000000ffff5e7224 */ /* 0x000fe400078e0044 */
[----:B------:R-:W-:Y:S02]  /*26f0*/  IMAD.MOV.U32 R95, RZ, RZ, R69 ;  /* 0x000000ffff5f7224 */ /* 0x000fe400078e0045 */
[----:B------:R-:W-:-:S04]  /*2700*/  IMAD.WIDE R110, R72, 0x2, R110 ;  /* 0x00000002486e7825 */ /* 0x000fc800078e026e */
[----:B------:R-:W-:Y:S02]  /*2710*/  IMAD.MOV.U32 R30, RZ, RZ, R122 ;  /* 0x000000ffff1e7224 */ /* 0x000fe400078e007a */
[----:B------:R-:W-:Y:S02]  /*2720*/  IMAD.MOV.U32 R28, RZ, RZ, R123 ;  /* 0x000000ffff1c7224 */ /* 0x000fe400078e007b */
[----:B------:R-:W-:-:S04]  /*2730*/  IMAD.WIDE R108, R72, 0x2, R108 ;  /* 0x00000002486c7825 */ /* 0x000fc800078e026c */
[----:B------:R-:W-:Y:S02]  /*2740*/  IMAD.MOV.U32 R29, RZ, RZ, R120 ;  /* 0x000000ffff1d7224 */ /* 0x000fe400078e0078 */
[----:B------:R-:W-:Y:S02]  /*2750*/  IMAD.MOV.U32 R31, RZ, RZ, R121 ;  /* 0x000000ffff1f7224 */ /* 0x000fe400078e0079 */
[----:B------:R-:W-:-:S04]  /*2760*/  IMAD.WIDE R106, R72, 0x2, R106 ;  /* 0x00000002486a7825 */ /* 0x000fc800078e026a */
[----:B------:R-:W-:-:S04]  /*2770*/  IMAD.WIDE R102, R72, 0x2, R102 ;  /* 0x0000000248667825 */ /* 0x000fc800078e0266 */
[----:B------:R-:W-:-:S04]  /*2780*/  IMAD.WIDE R100, R72, 0x2, R100 ;  /* 0x0000000248647825 */ /* 0x000fc800078e0264 */
[----:B------:R-:W-:-:S04]  /*2790*/  IMAD.WIDE R98, R72, 0x2, R98 ;  /* 0x0000000248627825 */ /* 0x000fc800078e0262 */
[----:B------:R-:W-:-:S04]  /*27a0*/  IMAD.WIDE R96, R72, 0x2, R96 ;  /* 0x0000000248607825 */ /* 0x000fc800078e0260 */
[----:B------:R-:W-:-:S04]  /*27b0*/  IMAD.WIDE R62, R72, 0x2, R62 ;  /* 0x00000002483e7825 */ /* 0x000fc800078e023e */
[----:B------:R-:W-:-:S04]  /*27c0*/  IMAD.WIDE R64, R72, 0x2, R64 ;  /* 0x0000000248407825 */ /* 0x000fc800078e0240 */
[----:B------:R-:W-:Y:S02]  /*27d0*/  IMAD.MOV.U32 R69, RZ, RZ, R66 ;  /* 0x000000ffff457224 */ /* 0x000fe400078e0042 */
[----:B------:R-:W-:Y:S02]  /*27e0*/  IMAD.MOV.U32 R68, RZ, RZ, R67 ;  /* 0x000000ffff447224 */ /* 0x000fe400078e0043 */
[----:B------:R-:W-:-:S04]  /*27f0*/  IMAD.WIDE R58, R72, 0x2, R58 ;  /* 0x00000002483a7825 */ /* 0x000fc800078e023a */
[----:B------:R-:W-:-:S04]  /*2800*/  IMAD.WIDE R60, R72, 0x2, R60 ;  /* 0x00000002483c7825 */ /* 0x000fc800078e023c */
[----:B------:R-:W-:Y:S01]  /*2810*/  IMAD.WIDE R104, R73, 0x2, R104 ;  /* 0x0000000249687825 */ /* 0x000fe200078e0268 */
[----:B------:R-:W-:Y:S05]  /*2820*/  @P1 BRA `(.L_x_1) ;  /* 0xfffff34000001947 */ /* 0x000fea000383ffff */
[----:B------:R-:W-:Y:S02]  /*2830*/  F2FP.BF16.PACK_AB R39, R55, R39 ;  /* 0x000000273727723e */ /* 0x000fe400000010ff */
[----:B------:R-:W-:Y:S02]  /*2840*/  F2FP.BF16.PACK_AB R38, R54, R38 ;  /* 0x000000263626723e */ /* 0x000fe400000010ff */
[----:B------:R-:W-:Y:S02]  /*2850*/  F2FP.BF16.PACK_AB R37, R53, R37 ;  /* 0x000000253525723e */ /* 0x000fe400000010ff */
[----:B------:R-:W-:Y:S02]  /*2860*/  F2FP.BF16.PACK_AB R36, R52, R36 ;  /* 0x000000243424723e */ /* 0x000fe400000010ff */
.L_x_0:
[----:B------:R-:W-:Y:S01]  /*2870*/  BAR.SYNC.DEFER_BLOCKING 0x0 ;  /* 0x0000000000007b1d */ /* 0x000fe20000010000 */
[C---:B------:R-:W-:Y:S01]  /*2880*/  IMAD.SHL.U32 R8, R0.reuse, 0x40, RZ ;  /* 0x0000004000087824 */ /* 0x040fe200078e00ff */
[----:B------:R-:W-:Y:S02]  /*2890*/  SEL R10, RZ, 0x404, !P0 ;  /* 0x00000404ff0a7807 */ /* 0x000fe40004000000 */
[----:B------:R-:W-:-:S02]  /*28a0*/  LOP3.LUT R9, R0, 0x20, RZ, 0xc0, !PT ;  /* 0x0000002000097812 */ /* 0x000fc400078ec0ff */
[----:B------:R-:W-:Y:S02]  /*28b0*/  LOP3.LUT R8, R8, 0x40, RZ, 0xc0, !PT ;  /* 0x0000004008087812 */ /* 0x000fe400078ec0ff */
[----:B------:R-:W-:Y:S02]  /*28c0*/  SHF.R.S32.HI R11, RZ, 0x3, R0 ;  /* 0x00000003ff0b7819 */ /* 0x000fe40000011400 */
[----:B------:R-:W-:Y:S01]  /*28d0*/  LOP3.LUT R5, R10, 0x3c, R5, 0x78, !PT ;  /* 0x0000003c0a057812 */ /* 0x000fe200078e7805 */
[----:B------:R-:W-:Y:S01]  /*28e0*/  IMAD R8, R9, 0x8, R8 ;  /* 0x0000000809087824 */ /* 0x000fe200078e0208 */
[----:B------:R-:W-:Y:S02]  /*28f0*/  SGXT R11, R11, 0x1 ;  /* 0x000000010b0b781a */ /* 0x000fe40000000200 */
[----:B------:R-:W-:Y:S01]  /*2900*/  SHF.R.S32.HI R12, RZ, 0x4, R0 ;  /* 0x00000004ff0c7819 */ /* 0x000fe20000011400 */
[----:B------:R-:W-:Y:S01]  /*2910*/  IMAD.IADD R8, R8, 0x1, R5 ;  /* 0x0000000108087824 */ /* 0x000fe200078e0205 */
[----:B------:R-:W-:Y:S01]  /*2920*/  LOP3.LUT R11, R11, 0x240, RZ, 0xc0, !PT ;  /* 0x000002400b0b7812 */ /* 0x000fe200078ec0ff */
[----:B------:R-:W-:Y:S01]  /*2930*/  IMAD R5, R2, c[0x0][0x194], RZ ;  /* 0x0000650002057a24 */ /* 0x000fe200078e02ff */
[----:B------:R-:W-:-:S02]  /*2940*/  SGXT R12, R12, 0x1 ;  /* 0x000000010c0c781a */ /* 0x000fc40000000200 */
[----:B------:R-:W-:Y:S02]  /*2950*/  LOP3.LUT R11, R11, 0x38, R6, 0xf8, !PT ;  /* 0x000000380b0b7812 */ /* 0x000fe400078ef806 */
[----:B------:R-:W-:Y:S01]  /*2960*/  LOP3.LUT R6, R8, 0x40, RZ, 0x3c, !PT ;  /* 0x0000004008067812 */ /* 0x000fe200078e3cff */
[----:B------:R-:W-:Y:S01]  /*2970*/  STS [R8], R36 ;  /* 0x0000002408007388 */ /* 0x000fe20000000800 */
[----:B------:R-:W-:Y:S02]  /*2980*/  LOP3.LUT R12, R12, 0x404, RZ, 0xc0, !PT ;  /* 0x000004040c0c7812 */ /* 0x000fe400078ec0ff */
[----:B------:R-:W-:Y:S01]  /*2990*/  LOP3.LUT R11, R11, 0x40, R0, 0x78, !PT ;  /* 0x000000400b0b7812 */ /* 0x000fe200078e7800 */
[----:B------:R-:W-:Y:S01]  /*29a0*/  STS [R8+0x80], R37 ;  /* 0x0000802508007388 */ /* 0x000fe20000000800 */
[----:B------:R-:W-:Y:S01]  /*29b0*/  ISETP.GE.AND P0, PT, R2, c[0x0][0x178], PT ;  /* 0x00005e0002007a0c */ /* 0x000fe20003f06270 */
[----:B------:R-:W-:Y:S01]  /*29c0*/  IMAD R12, R9, 0x4, R12 ;  /* 0x00000004090c7824 */ /* 0x000fe200078e020c */
[----:B------:R-:W-:Y:S01]  /*29d0*/  LOP3.LUT R2, R7, 0x4, R4, 0xfe, !PT ;  /* 0x0000000407027812 */ /* 0x000fe200078efe04 */
[----:B------:R-:W-:Y:S01]  /*29e0*/  STS [R6+0x200], R38 ;  /* 0x0002002606007388 */ /* 0x000fe20000000800 */
[----:B------:R-:W-:Y:S01]  /*29f0*/  IMAD.IADD R0, R3, 0x1, R7 ;  /* 0x0000000103007824 */ /* 0x000fe200078e0207 */
[----:B------:R-:W-:Y:S01]  /*2a00*/  LOP3.LUT R3, R7, R4, RZ, 0xfc, !PT ;  /* 0x0000000407037212 */ /* 0x000fe200078efcff */
[----:B------:R-:W-:Y:S01]  /*2a10*/  IMAD.IADD R12, R12, 0x1, R11 ;  /* 0x000000010c0c7824 */ /* 0x000fe200078e020b */
[----:B------:R0:W-:Y:S01]  /*2a20*/  STS [R6+0x280], R39 ;  /* 0x0002802706007388 */ /* 0x0001e20000000800 */
[----:B------:R-:W-:Y:S01]  /*2a30*/  LEA R17, P2, R5, c[0x0][0x170], 0x1 ;  /* 0x00005c0005117a11 */ /* 0x000fe200078408ff */
[----:B------:R-:W-:-:S02]  /*2a40*/  IMAD R16, R0, c[0x0][0x198], RZ ;  /* 0x0000660000107a24 */ /* 0x000fc400078e02ff */
[----:B------:R-:W-:Y:S01]  /*2a50*/  BAR.SYNC.DEFER_BLOCKING 0x0 ;  /* 0x0000000000007b1d */ /* 0x000fe20000010000 */
[----:B------:R-:W-:Y:S02]  /*2a60*/  LOP3.LUT R10, R12, 0x4, RZ, 0x3c, !PT ;  /* 0x000000040c0a7812 */ /* 0x000fe400078e3cff */
[C---:B------:R-:W-:Y:S01]  /*2a70*/  ISETP.LT.AND P1, PT, R3.reuse, c[0x0][0x17c], !P0 ;  /* 0x00005f0003007a0c */ /* 0x040fe20004721270 */
[----:B------:R-:W-:Y:S01]  /*2a80*/  IMAD R3, R3, c[0x0][0x198], RZ ;  /* 0x0000660003037a24 */ /* 0x000fe200078e02ff */
[----:B------:R-:W-:Y:S01]  /*2a90*/  LEA.HI.X.SX32 R19, R5, c[0x0][0x174], 0x1, P2 ;  /* 0x00005d0005137a11 */ /* 0x000fe200010f0eff */
[C---:B0-----:R-:W-:Y:S01]  /*2aa0*/  IMAD R6, R2.reuse, c[0x0][0x198], RZ ;  /* 0x0000660002067a24 */ /* 0x041fe200078e02ff */
[----:B------:R-:W-:Y:S02]  /*2ab0*/  ISETP.LT.AND P4, PT, R2, c[0x0][0x17c], !P0 ;  /* 0x00005f0002007a0c */ /* 0x000fe40004781270 */
[-C--:B------:R-:W-:Y:S02]  /*2ac0*/  LEA R2, P2, R3, R17.reuse, 0x1 ;  /* 0x0000001103027211 */ /* 0x080fe400078408ff */
[----:B------:R-:W-:-:S02]  /*2ad0*/  LEA R8, P3, R6, R17, 0x1 ;  /* 0x0000001106087211 */ /* 0x000fc400078608ff */
[C-C-:B------:R-:W-:Y:S02]  /*2ae0*/  LOP3.LUT R13, R7.reuse, 0x18, R4.reuse, 0xfe, !PT ;  /* 0x00000018070d7812 */ /* 0x140fe400078efe04 */
[-C--:B------:R-:W-:Y:S02]  /*2af0*/  LEA.HI.X.SX32 R9, R6, R19.reuse, 0x1, P3 ;  /* 0x0000001306097211 */ /* 0x080fe400018f0eff */
[--C-:B------:R-:W-:Y:S01]  /*2b00*/  LOP3.LUT R6, R7, 0xc, R4.reuse, 0xfe, !PT ;  /* 0x0000000c07067812 */ /* 0x100fe200078efe04 */
[----:B------:R-:W-:Y:S01]  /*2b10*/  IMAD R15, R13, c[0x0][0x198], RZ ;  /* 0x000066000d0f7a24 */ /* 0x000fe200078e02ff */
[C-C-:B------:R-:W-:Y:S02]  /*2b20*/  LOP3.LUT R11, R7.reuse, 0x14, R4.reuse, 0xfe, !PT ;  /* 0x00000014070b7812 */ /* 0x140fe400078efe04 */
[C-C-:B------:R-:W-:Y:S02]  /*2b30*/  LOP3.LUT R5, R7.reuse, 0x10, R4.reuse, 0xfe, !PT ;  /* 0x0000001007057812 */ /* 0x140fe400078efe04 */
[----:B------:R-:W-:Y:S01]  /*2b40*/  LOP3.LUT R4, R7, 0x8, R4, 0xfe, !PT ;  /* 0x0000000807047812 */ /* 0x000fe200078efe04 */
[----:B------:R-:W0:Y:S01]  /*2b50*/  LDS R21, [R12] ;  /* 0x000000000c157984 */ /* 0x000e220000000800 */
[----:B------:R-:W-:Y:S01]  /*2b60*/  LEA.HI.X.SX32 R3, R3, R19, 0x1, P2 ;  /* 0x0000001303037211 */ /* 0x000fe200010f0eff */
[----:B------:R-:W-:Y:S01]  /*2b70*/  IMAD R14, R11, c[0x0][0x198], RZ ;  /* 0x000066000b0e7a24 */ /* 0x000fe200078e02ff */
[C---:B------:R-:W-:Y:S01]  /*2b80*/  ISETP.LT.AND P5, PT, R4.reuse, c[0x0][0x17c], !P0 ;  /* 0x00005f0004007a0c */ /* 0x040fe200047a1270 */
[----:B------:R-:W1:Y:S01]  /*2b90*/  LDS R25, [R10] ;  /* 0x000000000a197984 */ /* 0x000e620000000800 */
[----:B------:R-:W-:Y:S01]  /*2ba0*/  IMAD R7, R4, c[0x0][0x198], RZ ;  /* 0x0000660004077a24 */ /* 0x000fe200078e02ff */
[----:B------:R-:W-:-:S02]  /*2bb0*/  ISETP.LT.AND P3, PT, R5, c[0x0][0x17c], !P0 ;  /* 0x00005f0005007a0c */ /* 0x000fc40004761270 */
[----:B------:R2:W3:Y:S02]  /*2bc0*/  LDS R23, [R12+0x100] ;  /* 0x000100000c177984 */ /* 0x0004e40000000800 */
[----:B------:R-:W-:Y:S02]  /*2bd0*/  LEA R4, P6, R7, R17, 0x1 ;  /* 0x0000001107047211 */ /* 0x000fe400078c08ff */
[----:B------:R4:W5:Y:S01]  /*2be0*/  LDS R27, [R10+0x100] ;  /* 0x000100000a1b7984 */ /* 0x0009620000000800 */
[----:B--2---:R-:W-:Y:S01]  /*2bf0*/  IMAD R12, R5, c[0x0][0x198], RZ ;  /* 0x00006600050c7a24 */ /* 0x004fe200078e02ff */
[----:B------:R-:W-:Y:S01]  /*2c00*/  LEA.HI.X.SX32 R5, R7, R19, 0x1, P6 ;  /* 0x0000001307057211 */ /* 0x000fe200030f0eff */
[C---:B----4-:R-:W-:Y:S01]  /*2c10*/  IMAD R10, R6.reuse, c[0x0][0x198], RZ ;  /* 0x00006600060a7a24 */ /* 0x050fe200078e02ff */
[----:B0-----:R0:W-:Y:S04]  /*2c20*/  @P1 STG.E.U16 [R2.64], R21 ;  /* 0x0000001502001986 */ /* 0x0011e8000c101506 */
[----:B-1----:R1:W-:Y:S01]  /*2c30*/  @P4 STG.E.U16 [R8.64], R25 ;  /* 0x0000001908004986 */ /* 0x0023e2000c101506 */
[----:B------:R-:W-:-:S02]  /*2c40*/  ISETP.LT.AND P4, PT, R6, c[0x0][0x17c], !P0 ;  /* 0x00005f0006007a0c */ /* 0x000fc40004781270 */
[C---:B------:R-:W-:Y:S01]  /*2c50*/  LEA R6, P2, R12.reuse, R17, 0x1 ;  /* 0x000000110c067211 */ /* 0x040fe200078408ff */
[----:B---3--:R2:W-:Y:S03]  /*2c60*/  @P5 STG.E.U16 [R4.64], R23 ;  /* 0x0000001704005986 */ /* 0x0085e6000c101506 */
[----:B------:R-:W-:Y:S02]  /*2c70*/  LEA.HI.X.SX32 R7, R12, R19, 0x1, P2 ;  /* 0x000000130c077211 */ /* 0x000fe400010f0eff */
[C---:B0-----:R-:W-:Y:S02]  /*2c80*/  LEA R2, P1, R10.reuse, R17, 0x1 ;  /* 0x000000110a027211 */ /* 0x041fe400078208ff */
[----:B------:R-:W-:Y:S02]  /*2c90*/  ISETP.LT.AND P2, PT, R11, c[0x0][0x17c], !P0 ;  /* 0x00005f000b007a0c */ /* 0x000fe40004741270 */
[----:B------:R-:W-:-:S02]  /*2ca0*/  LEA.HI.X.SX32 R3, R10, R19, 0x1, P1 ;  /* 0x000000130a037211 */ /* 0x000fc400008f0eff */
[CC--:B------:R-:W-:Y:S02]  /*2cb0*/  LEA R10, P1, R15.reuse, R17.reuse, 0x1 ;  /* 0x000000110f0a7211 */ /* 0x0c0fe400078208ff */
[----:B-1----:R-:W-:Y:S01]  /*2cc0*/  LEA R8, P6, R14, R17, 0x1 ;  /* 0x000000110e087211 */ /* 0x002fe200078c08ff */
[----:B-----5:R0:W-:Y:S01]  /*2cd0*/  @P4 STG.E.U16 [R2.64], R27 ;  /* 0x0000001b02004986 */ /* 0x0201e2000c101506 */
[----:B------:R-:W-:Y:S02]  /*2ce0*/  LEA.HI.X.SX32 R11, R15, R19, 0x1, P1 ;  /* 0x000000130f0b7211 */ /* 0x000fe400008f0eff */
[----:B------:R-:W-:Y:S02]  /*2cf0*/  ISETP.LT.AND P1, PT, R13, c[0x0][0x17c], !P0 ;  /* 0x00005f000d007a0c */ /* 0x000fe40004721270 */
[----:B------:R-:W-:Y:S02]  /*2d00*/  ISETP.LT.AND P0, PT, R0, c[0x0][0x17c], !P0 ;  /* 0x00005f0000007a0c */ /* 0x000fe40004701270 */
[----:B------:R-:W-:-:S02]  /*2d10*/  PRMT R21, R21, 0x7632, R21 ;  /* 0x0000763215157816 */ /* 0x000fc40000000015 */
[----:B------:R-:W-:Y:S02]  /*2d20*/  LEA.HI.X.SX32 R9, R14, R19, 0x1, P6 ;  /* 0x000000130e097211 */ /* 0x000fe400030f0eff */
[----:B------:R-:W-:Y:S01]  /*2d30*/  PRMT R25, R25, 0x7632, R25 ;  /* 0x0000763219197816 */ /* 0x000fe20000000019 */
[----:B------:R0:W-:Y:S01]  /*2d40*/  @P3 STG.E.U16 [R6.64], R21 ;  /* 0x0000001506003986 */ /* 0x0001e2000c101506 */
[----:B--2---:R-:W-:Y:S02]  /*2d50*/  PRMT R5, R23, 0x7632, R5 ;  /* 0x0000763217057816 */ /* 0x004fe40000000005 */
[C---:B------:R-:W-:Y:S01]  /*2d60*/  LEA R12, P6, R16.reuse, R17, 0x1 ;  /* 0x00000011100c7211 */ /* 0x040fe200078c08ff */
[----:B------:R0:W-:Y:S03]  /*2d70*/  @P2 STG.E.U16 [R8.64], R25 ;  /* 0x0000001908002986 */ /* 0x0001e6000c101506 */
[----:B------:R-:W-:Y:S01]  /*2d80*/  LEA.HI.X.SX32 R13, R16, R19, 0x1, P6 ;  /* 0x00000013100d7211 */ /* 0x000fe200030f0eff */
[----:B------:R0:W-:Y:S01]  /*2d90*/  @P1 STG.E.U16 [R10.64], R5 ;  /* 0x000000050a001986 */ /* 0x0001e2000c101506 */
[----:B------:R-:W-:Y:S07]  /*2da0*/  @!P0 EXIT ;  /* 0x000000000000894d */ /* 0x000fee0003800000 */
[----:B0-----:R-:W-:-:S05]  /*2db0*/  PRMT R6, R27, 0x7632, R6 ;  /* 0x000076321b067816 */ /* 0x001fca0000000006 */
[----:B------:R-:W-:Y:S01]  /*2dc0*/  STG.E.U16 [R12.64], R6 ;  /* 0x000000060c007986 */ /* 0x000fe2000c101506 */
[----:B------:R-:W-:Y:S05]  /*2dd0*/  EXIT ;  /* 0x000000000000794d */ /* 0x000fea0003800000 */
.L_x_2:
[----:B------:R-:W-:-:S00]  /*2de0*/  BRA `(.L_x_2) ;  /* 0xfffffff000007947 */ /* 0x000fc0000383ffff */
[----:B------:R-:W-:-:S00]  /*2df0*/  NOP ;  /* 0x0000000000007918 */ /* 0x000fc00000000000 */
        /* <DEDUP_REMOVED lines=8> */
.L_x_3:


//--------------------- .nv.shared.matmul_kernel  --------------------------
	.section	.nv.shared.matmul_kernel,"aw",@nobits
	.sectionflags	@""
	.align	16
